//
// Generated by NVIDIA NVVM Compiler
//
// Compiler Build ID: CL-36424714
// Cuda compilation tools, release 13.0, V13.0.88
// Based on NVVM 20.0.0
//

.version 9.0
.target sm_100
.address_size 64

	// .globl	_Z14erosion_kernelPKfS0_Pfiiii

.visible .entry _Z14erosion_kernelPKfS0_Pfiiii(
	.param .u64 .ptr .align 1 _Z14erosion_kernelPKfS0_Pfiiii_param_0,
	.param .u64 .ptr .align 1 _Z14erosion_kernelPKfS0_Pfiiii_param_1,
	.param .u64 .ptr .align 1 _Z14erosion_kernelPKfS0_Pfiiii_param_2,
	.param .u32 _Z14erosion_kernelPKfS0_Pfiiii_param_3,
	.param .u32 _Z14erosion_kernelPKfS0_Pfiiii_param_4,
	.param .u32 _Z14erosion_kernelPKfS0_Pfiiii_param_5,
	.param .u32 _Z14erosion_kernelPKfS0_Pfiiii_param_6
)
{
	.reg .pred 	%p<96>;
	.reg .b32 	%r<81>;
	.reg .b32 	%f<83>;
	.reg .b64 	%rd<17>;

	ld.param.u64 	%rd6, [_Z14erosion_kernelPKfS0_Pfiiii_param_0];
	ld.param.u64 	%rd5, [_Z14erosion_kernelPKfS0_Pfiiii_param_2];
	ld.param.u32 	%r43, [_Z14erosion_kernelPKfS0_Pfiiii_param_3];
	ld.param.u32 	%r40, [_Z14erosion_kernelPKfS0_Pfiiii_param_4];
	ld.param.u32 	%r41, [_Z14erosion_kernelPKfS0_Pfiiii_param_5];
	ld.param.u32 	%r42, [_Z14erosion_kernelPKfS0_Pfiiii_param_6];
	cvta.to.global.u64 	%rd1, %rd6;
	mov.u32 	%r44, %ctaid.y;
	mov.u32 	%r45, %ntid.y;
	mov.u32 	%r46, %tid.y;
	mad.lo.s32 	%r1, %r44, %r45, %r46;
	mov.u32 	%r47, %ctaid.x;
	mov.u32 	%r48, %ntid.x;
	mul.lo.s32 	%r2, %r47, %r48;
	mov.u32 	%r3, %tid.x;
	add.s32 	%r4, %r2, %r3;
	mov.u32 	%r5, %ctaid.z;
	setp.ge.s32 	%p2, %r1, %r40;
	setp.ge.s32 	%p3, %r4, %r41;
	or.pred  	%p4, %p2, %p3;
	setp.ge.s32 	%p5, %r5, %r43;
	or.pred  	%p6, %p5, %p4;
	@%p6 bra 	$L__BB0_46;
	mul.lo.s32 	%r6, %r40, %r5;
	mul.lo.s32 	%r7, %r6, %r41;
	mad.lo.s32 	%r49, %r41, %r1, %r4;
	add.s32 	%r8, %r49, %r7;
	mul.wide.s32 	%rd7, %r8, 4;
	add.s64 	%rd8, %rd1, %rd7;
	ld.global.f32 	%f81, [%rd8];
	shr.u32 	%r50, %r42, 31;
	add.s32 	%r51, %r42, %r50;
	shr.s32 	%r10, %r51, 1;
	neg.s32 	%r9, %r10;
	setp.lt.s32 	%p7, %r10, %r9;
	@%p7 bra 	$L__BB0_45;
	sub.s32 	%r52, %r10, %r9;
	add.s32 	%r53, %r52, 1;
	and.b32  	%r11, %r53, 7;
	add.s32 	%r12, %r11, -1;
	and.b32  	%r13, %r53, 3;
	and.b32  	%r14, %r53, 1;
	add.s32 	%r15, %r9, 3;
	add.s32 	%r54, %r3, %r9;
	add.s32 	%r16, %r54, %r2;
	add.s32 	%r17, %r1, %r6;
	and.b32  	%r55, %r53, -8;
	neg.s32 	%r18, %r55;
	mov.u32 	%r73, %r9;
$L__BB0_3:
	mov.u32 	%r19, %r73;
	setp.lt.u32 	%p8, %r52, 7;
	add.s32 	%r57, %r19, %r1;
	setp.gt.s32 	%p9, %r57, -1;
	setp.lt.s32 	%p10, %r57, %r40;
	and.pred  	%p1, %p9, %p10;
	mad.lo.s32 	%r20, %r57, %r41, %r7;
	mov.u32 	%r79, %r9;
	@%p8 bra 	$L__BB0_23;
	add.s32 	%r58, %r17, %r19;
	mad.lo.s32 	%r75, %r41, %r58, %r16;
	mov.u32 	%r74, %r18;
	mov.u32 	%r76, %r16;
	mov.u32 	%r77, %r15;
$L__BB0_5:
	.pragma "nounroll";
	setp.gt.s32 	%p11, %r76, -1;
	setp.lt.s32 	%p12, %r76, %r41;
	and.pred  	%p13, %p11, %p12;
	and.pred  	%p14, %p1, %p13;
	mul.wide.s32 	%rd9, %r75, 4;
	add.s64 	%rd2, %rd1, %rd9;
	not.pred 	%p15, %p14;
	@%p15 bra 	$L__BB0_7;
	ld.global.f32 	%f42, [%rd2];
	min.f32 	%f81, %f81, %f42;
$L__BB0_7:
	add.s32 	%r59, %r76, 1;
	setp.gt.s32 	%p16, %r59, -1;
	setp.lt.s32 	%p17, %r59, %r41;
	and.pred  	%p18, %p16, %p17;
	and.pred  	%p19, %p1, %p18;
	not.pred 	%p20, %p19;
	@%p20 bra 	$L__BB0_9;
	ld.global.f32 	%f43, [%rd2+4];
	min.f32 	%f81, %f81, %f43;
$L__BB0_9:
	add.s32 	%r60, %r76, 2;
	setp.gt.s32 	%p21, %r60, -1;
	setp.lt.s32 	%p22, %r60, %r41;
	and.pred  	%p23, %p21, %p22;
	and.pred  	%p24, %p1, %p23;
	not.pred 	%p25, %p24;
	@%p25 bra 	$L__BB0_11;
	ld.global.f32 	%f44, [%rd2+8];
	min.f32 	%f81, %f81, %f44;
$L__BB0_11:
	add.s32 	%r61, %r76, 3;
	setp.gt.s32 	%p26, %r61, -1;
	setp.lt.s32 	%p27, %r61, %r41;
	and.pred  	%p28, %p26, %p27;
	and.pred  	%p29, %p1, %p28;
	not.pred 	%p30, %p29;
	@%p30 bra 	$L__BB0_13;
	ld.global.f32 	%f45, [%rd2+12];
	min.f32 	%f81, %f81, %f45;
$L__BB0_13:
	add.s32 	%r62, %r76, 4;
	setp.gt.s32 	%p31, %r62, -1;
	setp.lt.s32 	%p32, %r62, %r41;
	and.pred  	%p33, %p31, %p32;
	and.pred  	%p34, %p1, %p33;
	not.pred 	%p35, %p34;
	@%p35 bra 	$L__BB0_15;
	ld.global.f32 	%f46, [%rd2+16];
	min.f32 	%f81, %f81, %f46;
$L__BB0_15:
	add.s32 	%r63, %r76, 5;
	setp.gt.s32 	%p36, %r63, -1;
	setp.lt.s32 	%p37, %r63, %r41;
	and.pred  	%p38, %p36, %p37;
	and.pred  	%p39, %p1, %p38;
	not.pred 	%p40, %p39;
	@%p40 bra 	$L__BB0_17;
	ld.global.f32 	%f47, [%rd2+20];
	min.f32 	%f81, %f81, %f47;
$L__BB0_17:
	add.s32 	%r64, %r76, 6;
	setp.gt.s32 	%p41, %r64, -1;
	setp.lt.s32 	%p42, %r64, %r41;
	and.pred  	%p43, %p41, %p42;
	and.pred  	%p44, %p1, %p43;
	not.pred 	%p45, %p44;
	@%p45 bra 	$L__BB0_19;
	ld.global.f32 	%f48, [%rd2+24];
	min.f32 	%f81, %f81, %f48;
$L__BB0_19:
	add.s32 	%r65, %r76, 7;
	setp.gt.s32 	%p46, %r65, -1;
	setp.lt.s32 	%p47, %r65, %r41;
	and.pred  	%p48, %p46, %p47;
	and.pred  	%p49, %p1, %p48;
	not.pred 	%p50, %p49;
	@%p50 bra 	$L__BB0_21;
	ld.global.f32 	%f49, [%rd2+28];
	min.f32 	%f81, %f81, %f49;
$L__BB0_21:
	add.s32 	%r77, %r77, 8;
	add.s32 	%r76, %r76, 8;
	add.s32 	%r75, %r75, 8;
	add.s32 	%r74, %r74, 8;
	setp.ne.s32 	%p51, %r74, 0;
	@%p51 bra 	$L__BB0_5;
	add.s32 	%r79, %r77, -3;
$L__BB0_23:
	setp.eq.s32 	%p52, %r11, 0;
	@%p52 bra 	$L__BB0_44;
	setp.lt.u32 	%p53, %r12, 3;
	@%p53 bra 	$L__BB0_34;
	add.s32 	%r32, %r79, %r4;
	setp.gt.s32 	%p54, %r32, -1;
	setp.lt.s32 	%p55, %r32, %r41;
	and.pred  	%p56, %p54, %p55;
	and.pred  	%p58, %p1, %p56;
	add.s32 	%r66, %r20, %r32;
	mul.wide.s32 	%rd10, %r66, 4;
	add.s64 	%rd3, %rd1, %rd10;
	not.pred 	%p59, %p58;
	@%p59 bra 	$L__BB0_27;
	ld.global.f32 	%f51, [%rd3];
	min.f32 	%f81, %f81, %f51;
$L__BB0_27:
	add.s32 	%r67, %r32, 1;
	setp.gt.s32 	%p60, %r67, -1;
	setp.lt.s32 	%p61, %r67, %r41;
	and.pred  	%p62, %p60, %p61;
	and.pred  	%p63, %p1, %p62;
	not.pred 	%p64, %p63;
	@%p64 bra 	$L__BB0_29;
	ld.global.f32 	%f52, [%rd3+4];
	min.f32 	%f81, %f81, %f52;
$L__BB0_29:
	add.s32 	%r68, %r32, 2;
	setp.gt.s32 	%p65, %r68, -1;
	setp.lt.s32 	%p66, %r68, %r41;
	and.pred  	%p67, %p65, %p66;
	and.pred  	%p68, %p1, %p67;
	not.pred 	%p69, %p68;
	@%p69 bra 	$L__BB0_31;
	ld.global.f32 	%f53, [%rd3+8];
	min.f32 	%f81, %f81, %f53;
$L__BB0_31:
	add.s32 	%r69, %r32, 3;
	setp.gt.s32 	%p70, %r69, -1;
	setp.lt.s32 	%p71, %r69, %r41;
	and.pred  	%p72, %p70, %p71;
	and.pred  	%p73, %p1, %p72;
	not.pred 	%p74, %p73;
	@%p74 bra 	$L__BB0_33;
	ld.global.f32 	%f54, [%rd3+12];
	min.f32 	%f81, %f81, %f54;
$L__BB0_33:
	add.s32 	%r79, %r79, 4;
$L__BB0_34:
	setp.eq.s32 	%p75, %r13, 0;
	@%p75 bra 	$L__BB0_44;
	setp.eq.s32 	%p76, %r13, 1;
	@%p76 bra 	$L__BB0_41;
	add.s32 	%r35, %r79, %r4;
	setp.gt.s32 	%p77, %r35, -1;
	setp.lt.s32 	%p78, %r35, %r41;
	and.pred  	%p79, %p77, %p78;
	and.pred  	%p81, %p1, %p79;
	add.s32 	%r70, %r20, %r35;
	mul.wide.s32 	%rd11, %r70, 4;
	add.s64 	%rd4, %rd1, %rd11;
	not.pred 	%p82, %p81;
	@%p82 bra 	$L__BB0_38;
	ld.global.f32 	%f56, [%rd4];
	min.f32 	%f81, %f81, %f56;
$L__BB0_38:
	add.s32 	%r71, %r35, 1;
	setp.gt.s32 	%p83, %r71, -1;
	setp.lt.s32 	%p84, %r71, %r41;
	and.pred  	%p85, %p83, %p84;
	and.pred  	%p86, %p1, %p85;
	not.pred 	%p87, %p86;
	@%p87 bra 	$L__BB0_40;
	ld.global.f32 	%f57, [%rd4+4];
	min.f32 	%f81, %f81, %f57;
$L__BB0_40:
	add.s32 	%r79, %r79, 2;
$L__BB0_41:
	setp.eq.s32 	%p88, %r14, 0;
	@%p88 bra 	$L__BB0_44;
	add.s32 	%r38, %r79, %r4;
	setp.gt.s32 	%p89, %r38, -1;
	setp.lt.s32 	%p90, %r38, %r41;
	and.pred  	%p91, %p89, %p90;
	and.pred  	%p93, %p1, %p91;
	not.pred 	%p94, %p93;
	@%p94 bra 	$L__BB0_44;
	add.s32 	%r72, %r20, %r38;
	mul.wide.s32 	%rd12, %r72, 4;
	add.s64 	%rd13, %rd1, %rd12;
	ld.global.f32 	%f58, [%rd13];
	min.f32 	%f81, %f81, %f58;
$L__BB0_44:
	add.s32 	%r73, %r19, 1;
	setp.ne.s32 	%p95, %r19, %r10;
	@%p95 bra 	$L__BB0_3;
$L__BB0_45:
	cvta.to.global.u64 	%rd14, %rd5;
	mul.wide.s32 	%rd15, %r8, 4;
	add.s64 	%rd16, %rd14, %rd15;
	st.global.f32 	[%rd16], %f81;
$L__BB0_46:
	ret;

}
	// .globl	_Z11sort_kernelPfPiiiii
.visible .entry _Z11sort_kernelPfPiiiii(
	.param .u64 .ptr .align 1 _Z11sort_kernelPfPiiiii_param_0,
	.param .u64 .ptr .align 1 _Z11sort_kernelPfPiiiii_param_1,
	.param .u32 _Z11sort_kernelPfPiiiii_param_2,
	.param .u32 _Z11sort_kernelPfPiiiii_param_3,
	.param .u32 _Z11sort_kernelPfPiiiii_param_4,
	.param .u32 _Z11sort_kernelPfPiiiii_param_5
)
{
	.reg .pred 	%p<15>;
	.reg .b16 	%rs<61>;
	.reg .b32 	%r<38>;
	.reg .b32 	%f<61>;
	.reg .b64 	%rd<21>;

	ld.param.u64 	%rd9, [_Z11sort_kernelPfPiiiii_param_0];
	ld.param.u64 	%rd8, [_Z11sort_kernelPfPiiiii_param_1];
	ld.param.u32 	%r20, [_Z11sort_kernelPfPiiiii_param_2];
	ld.param.u32 	%r21, [_Z11sort_kernelPfPiiiii_param_3];
	ld.param.u32 	%r22, [_Z11sort_kernelPfPiiiii_param_4];
	cvta.to.global.u64 	%rd1, %rd9;
	mov.u32 	%r23, %ctaid.y;
	mov.u32 	%r24, %ntid.y;
	mov.u32 	%r25, %tid.y;
	mad.lo.s32 	%r1, %r23, %r24, %r25;
	mov.u32 	%r26, %ctaid.x;
	mov.u32 	%r27, %ntid.x;
	mov.u32 	%r28, %tid.x;
	mad.lo.s32 	%r2, %r26, %r27, %r28;
	mov.u32 	%r3, %ctaid.z;
	setp.ge.s32 	%p1, %r1, %r21;
	setp.ge.s32 	%p2, %r2, %r22;
	or.pred  	%p3, %p1, %p2;
	setp.ge.s32 	%p4, %r3, %r20;
	or.pred  	%p5, %p4, %p3;
	@%p5 bra 	$L__BB1_2;
	cvta.to.global.u64 	%rd10, %rd8;
	mad.lo.s32 	%r29, %r21, %r3, %r1;
	mad.lo.s32 	%r30, %r29, %r22, %r2;
	mul.wide.s32 	%rd11, %r30, 4;
	add.s64 	%rd12, %rd1, %rd11;
	ld.global.f32 	%f1, [%rd12];
	// begin inline asm
	{  cvt.rn.f16.f32 %rs1, %f1;}

	// end inline asm
	// begin inline asm
	{  cvt.f32.f16 %f2, %rs1;}

	// end inline asm
	st.global.f32 	[%rd12], %f2;
	add.s64 	%rd13, %rd10, %rd11;
	st.global.u32 	[%rd13], %r30;
$L__BB1_2:
	mul.lo.s32 	%r31, %r21, %r20;
	mul.lo.s32 	%r4, %r31, %r22;
	setp.lt.s32 	%p6, %r4, 1;
	@%p6 bra 	$L__BB1_15;
	and.b32  	%r5, %r4, 15;
	setp.lt.u32 	%p7, %r4, 16;
	mov.b32 	%r35, 0;
	@%p7 bra 	$L__BB1_6;
	and.b32  	%r35, %r4, 2147483632;
	neg.s32 	%r33, %r35;
	add.s64 	%rd19, %rd1, 32;
$L__BB1_5:
	.pragma "nounroll";
	ld.global.f32 	%f3, [%rd19+-32];
	// begin inline asm
	{  cvt.rn.f16.f32 %rs3, %f3;}

	// end inline asm
	// begin inline asm
	{  cvt.f32.f16 %f4, %rs3;}

	// end inline asm
	st.global.f32 	[%rd19+-32], %f4;
	ld.global.f32 	%f5, [%rd19+-28];
	// begin inline asm
	{  cvt.rn.f16.f32 %rs5, %f5;}

	// end inline asm
	// begin inline asm
	{  cvt.f32.f16 %f6, %rs5;}

	// end inline asm
	st.global.f32 	[%rd19+-28], %f6;
	ld.global.f32 	%f7, [%rd19+-24];
	// begin inline asm
	{  cvt.rn.f16.f32 %rs7, %f7;}

	// end inline asm
	// begin inline asm
	{  cvt.f32.f16 %f8, %rs7;}

	// end inline asm
	st.global.f32 	[%rd19+-24], %f8;
	ld.global.f32 	%f9, [%rd19+-20];
	// begin inline asm
	{  cvt.rn.f16.f32 %rs9, %f9;}

	// end inline asm
	// begin inline asm
	{  cvt.f32.f16 %f10, %rs9;}

	// end inline asm
	st.global.f32 	[%rd19+-20], %f10;
	ld.global.f32 	%f11, [%rd19+-16];
	// begin inline asm
	{  cvt.rn.f16.f32 %rs11, %f11;}

	// end inline asm
	// begin inline asm
	{  cvt.f32.f16 %f12, %rs11;}

	// end inline asm
	st.global.f32 	[%rd19+-16], %f12;
	ld.global.f32 	%f13, [%rd19+-12];
	// begin inline asm
	{  cvt.rn.f16.f32 %rs13, %f13;}

	// end inline asm
	// begin inline asm
	{  cvt.f32.f16 %f14, %rs13;}

	// end inline asm
	st.global.f32 	[%rd19+-12], %f14;
	ld.global.f32 	%f15, [%rd19+-8];
	// begin inline asm
	{  cvt.rn.f16.f32 %rs15, %f15;}

	// end inline asm
	// begin inline asm
	{  cvt.f32.f16 %f16, %rs15;}

	// end inline asm
	st.global.f32 	[%rd19+-8], %f16;
	ld.global.f32 	%f17, [%rd19+-4];
	// begin inline asm
	{  cvt.rn.f16.f32 %rs17, %f17;}

	// end inline asm
	// begin inline asm
	{  cvt.f32.f16 %f18, %rs17;}

	// end inline asm
	st.global.f32 	[%rd19+-4], %f18;
	ld.global.f32 	%f19, [%rd19];
	// begin inline asm
	{  cvt.rn.f16.f32 %rs19, %f19;}

	// end inline asm
	// begin inline asm
	{  cvt.f32.f16 %f20, %rs19;}

	// end inline asm
	st.global.f32 	[%rd19], %f20;
	ld.global.f32 	%f21, [%rd19+4];
	// begin inline asm
	{  cvt.rn.f16.f32 %rs21, %f21;}

	// end inline asm
	// begin inline asm
	{  cvt.f32.f16 %f22, %rs21;}

	// end inline asm
	st.global.f32 	[%rd19+4], %f22;
	ld.global.f32 	%f23, [%rd19+8];
	// begin inline asm
	{  cvt.rn.f16.f32 %rs23, %f23;}

	// end inline asm
	// begin inline asm
	{  cvt.f32.f16 %f24, %rs23;}

	// end inline asm
	st.global.f32 	[%rd19+8], %f24;
	ld.global.f32 	%f25, [%rd19+12];
	// begin inline asm
	{  cvt.rn.f16.f32 %rs25, %f25;}

	// end inline asm
	// begin inline asm
	{  cvt.f32.f16 %f26, %rs25;}

	// end inline asm
	st.global.f32 	[%rd19+12], %f26;
	ld.global.f32 	%f27, [%rd19+16];
	// begin inline asm
	{  cvt.rn.f16.f32 %rs27, %f27;}

	// end inline asm
	// begin inline asm
	{  cvt.f32.f16 %f28, %rs27;}

	// end inline asm
	st.global.f32 	[%rd19+16], %f28;
	ld.global.f32 	%f29, [%rd19+20];
	// begin inline asm
	{  cvt.rn.f16.f32 %rs29, %f29;}

	// end inline asm
	// begin inline asm
	{  cvt.f32.f16 %f30, %rs29;}

	// end inline asm
	st.global.f32 	[%rd19+20], %f30;
	ld.global.f32 	%f31, [%rd19+24];
	// begin inline asm
	{  cvt.rn.f16.f32 %rs31, %f31;}

	// end inline asm
	// begin inline asm
	{  cvt.f32.f16 %f32, %rs31;}

	// end inline asm
	st.global.f32 	[%rd19+24], %f32;
	ld.global.f32 	%f33, [%rd19+28];
	// begin inline asm
	{  cvt.rn.f16.f32 %rs33, %f33;}

	// end inline asm
	// begin inline asm
	{  cvt.f32.f16 %f34, %rs33;}

	// end inline asm
	st.global.f32 	[%rd19+28], %f34;
	add.s32 	%r33, %r33, 16;
	add.s64 	%rd19, %rd19, 64;
	setp.ne.s32 	%p8, %r33, 0;
	@%p8 bra 	$L__BB1_5;
$L__BB1_6:
	setp.eq.s32 	%p9, %r5, 0;
	@%p9 bra 	$L__BB1_15;
	and.b32  	%r11, %r4, 7;
	setp.lt.u32 	%p10, %r5, 8;
	@%p10 bra 	$L__BB1_9;
	mul.wide.u32 	%rd14, %r35, 4;
	add.s64 	%rd15, %rd1, %rd14;
	ld.global.f32 	%f35, [%rd15];
	// begin inline asm
	{  cvt.rn.f16.f32 %rs35, %f35;}

	// end inline asm
	// begin inline asm
	{  cvt.f32.f16 %f36, %rs35;}

	// end inline asm
	st.global.f32 	[%rd15], %f36;
	ld.global.f32 	%f37, [%rd15+4];
	// begin inline asm
	{  cvt.rn.f16.f32 %rs37, %f37;}

	// end inline asm
	// begin inline asm
	{  cvt.f32.f16 %f38, %rs37;}

	// end inline asm
	st.global.f32 	[%rd15+4], %f38;
	ld.global.f32 	%f39, [%rd15+8];
	// begin inline asm
	{  cvt.rn.f16.f32 %rs39, %f39;}

	// end inline asm
	// begin inline asm
	{  cvt.f32.f16 %f40, %rs39;}

	// end inline asm
	st.global.f32 	[%rd15+8], %f40;
	ld.global.f32 	%f41, [%rd15+12];
	// begin inline asm
	{  cvt.rn.f16.f32 %rs41, %f41;}

	// end inline asm
	// begin inline asm
	{  cvt.f32.f16 %f42, %rs41;}

	// end inline asm
	st.global.f32 	[%rd15+12], %f42;
	ld.global.f32 	%f43, [%rd15+16];
	// begin inline asm
	{  cvt.rn.f16.f32 %rs43, %f43;}

	// end inline asm
	// begin inline asm
	{  cvt.f32.f16 %f44, %rs43;}

	// end inline asm
	st.global.f32 	[%rd15+16], %f44;
	ld.global.f32 	%f45, [%rd15+20];
	// begin inline asm
	{  cvt.rn.f16.f32 %rs45, %f45;}

	// end inline asm
	// begin inline asm
	{  cvt.f32.f16 %f46, %rs45;}

	// end inline asm
	st.global.f32 	[%rd15+20], %f46;
	ld.global.f32 	%f47, [%rd15+24];
	// begin inline asm
	{  cvt.rn.f16.f32 %rs47, %f47;}

	// end inline asm
	// begin inline asm
	{  cvt.f32.f16 %f48, %rs47;}

	// end inline asm
	st.global.f32 	[%rd15+24], %f48;
	ld.global.f32 	%f49, [%rd15+28];
	// begin inline asm
	{  cvt.rn.f16.f32 %rs49, %f49;}

	// end inline asm
	// begin inline asm
	{  cvt.f32.f16 %f50, %rs49;}

	// end inline asm
	st.global.f32 	[%rd15+28], %f50;
	add.s32 	%r35, %r35, 8;
$L__BB1_9:
	setp.eq.s32 	%p11, %r11, 0;
	@%p11 bra 	$L__BB1_15;
	and.b32  	%r14, %r4, 3;
	setp.lt.u32 	%p12, %r11, 4;
	@%p12 bra 	$L__BB1_12;
	mul.wide.u32 	%rd16, %r35, 4;
	add.s64 	%rd17, %rd1, %rd16;
	ld.global.f32 	%f51, [%rd17];
	// begin inline asm
	{  cvt.rn.f16.f32 %rs51, %f51;}

	// end inline asm
	// begin inline asm
	{  cvt.f32.f16 %f52, %rs51;}

	// end inline asm
	st.global.f32 	[%rd17], %f52;
	ld.global.f32 	%f53, [%rd17+4];
	// begin inline asm
	{  cvt.rn.f16.f32 %rs53, %f53;}

	// end inline asm
	// begin inline asm
	{  cvt.f32.f16 %f54, %rs53;}

	// end inline asm
	st.global.f32 	[%rd17+4], %f54;
	ld.global.f32 	%f55, [%rd17+8];
	// begin inline asm
	{  cvt.rn.f16.f32 %rs55, %f55;}

	// end inline asm
	// begin inline asm
	{  cvt.f32.f16 %f56, %rs55;}

	// end inline asm
	st.global.f32 	[%rd17+8], %f56;
	ld.global.f32 	%f57, [%rd17+12];
	// begin inline asm
	{  cvt.rn.f16.f32 %rs57, %f57;}

	// end inline asm
	// begin inline asm
	{  cvt.f32.f16 %f58, %rs57;}

	// end inline asm
	st.global.f32 	[%rd17+12], %f58;
	add.s32 	%r35, %r35, 4;
$L__BB1_12:
	setp.eq.s32 	%p13, %r14, 0;
	@%p13 bra 	$L__BB1_15;
	mul.wide.u32 	%rd18, %r35, 4;
	add.s64 	%rd20, %rd1, %rd18;
	neg.s32 	%r37, %r14;
$L__BB1_14:
	.pragma "nounroll";
	ld.global.f32 	%f59, [%rd20];
	// begin inline asm
	{  cvt.rn.f16.f32 %rs59, %f59;}

	// end inline asm
	// begin inline asm
	{  cvt.f32.f16 %f60, %rs59;}

	// end inline asm
	st.global.f32 	[%rd20], %f60;
	add.s64 	%rd20, %rd20, 4;
	add.s32 	%r37, %r37, 1;
	setp.ne.s32 	%p14, %r37, 0;
	@%p14 bra 	$L__BB1_14;
$L__BB1_15:
	ret;

}
	// .globl	_Z10bmm_kernelPKfS0_Pfiiii
.visible .entry _Z10bmm_kernelPKfS0_Pfiiii(
	.param .u64 .ptr .align 1 _Z10bmm_kernelPKfS0_Pfiiii_param_0,
	.param .u64 .ptr .align 1 _Z10bmm_kernelPKfS0_Pfiiii_param_1,
	.param .u64 .ptr .align 1 _Z10bmm_kernelPKfS0_Pfiiii_param_2,
	.param .u32 _Z10bmm_kernelPKfS0_Pfiiii_param_3,
	.param .u32 _Z10bmm_kernelPKfS0_Pfiiii_param_4,
	.param .u32 _Z10bmm_kernelPKfS0_Pfiiii_param_5,
	.param .u32 _Z10bmm_kernelPKfS0_Pfiiii_param_6
)
{
	.reg .pred 	%p<15>;
	.reg .b32 	%r<58>;
	.reg .b32 	%f<112>;
	.reg .b64 	%rd<27>;

	ld.param.u64 	%rd6, [_Z10bmm_kernelPKfS0_Pfiiii_param_0];
	ld.param.u64 	%rd7, [_Z10bmm_kernelPKfS0_Pfiiii_param_1];
	ld.param.u64 	%rd5, [_Z10bmm_kernelPKfS0_Pfiiii_param_2];
	ld.param.u32 	%r34, [_Z10bmm_kernelPKfS0_Pfiiii_param_3];
	ld.param.u32 	%r31, [_Z10bmm_kernelPKfS0_Pfiiii_param_4];
	ld.param.u32 	%r32, [_Z10bmm_kernelPKfS0_Pfiiii_param_5];
	ld.param.u32 	%r33, [_Z10bmm_kernelPKfS0_Pfiiii_param_6];
	cvta.to.global.u64 	%rd1, %rd7;
	cvta.to.global.u64 	%rd2, %rd6;
	mov.u32 	%r35, %ctaid.y;
	mov.u32 	%r36, %ntid.y;
	mov.u32 	%r37, %tid.y;
	mad.lo.s32 	%r1, %r35, %r36, %r37;
	mov.u32 	%r38, %ctaid.x;
	mov.u32 	%r39, %ntid.x;
	mov.u32 	%r40, %tid.x;
	mad.lo.s32 	%r2, %r38, %r39, %r40;
	mov.u32 	%r3, %ctaid.z;
	setp.ge.s32 	%p1, %r1, %r31;
	setp.ge.s32 	%p2, %r2, %r33;
	or.pred  	%p3, %p1, %p2;
	setp.ge.s32 	%p4, %r3, %r34;
	or.pred  	%p5, %p4, %p3;
	@%p5 bra 	$L__BB2_15;
	setp.lt.s32 	%p6, %r32, 1;
	mov.f32 	%f111, 0f00000000;
	@%p6 bra 	$L__BB2_14;
	mad.lo.s32 	%r42, %r31, %r3, %r1;
	mul.lo.s32 	%r4, %r42, %r32;
	mul.lo.s32 	%r5, %r32, %r2;
	and.b32  	%r6, %r32, 15;
	setp.lt.u32 	%p7, %r32, 16;
	mov.f32 	%f111, 0f00000000;
	mov.b32 	%r53, 0;
	@%p7 bra 	$L__BB2_5;
	and.b32  	%r53, %r32, 2147483632;
	neg.s32 	%r51, %r53;
	add.s64 	%rd3, %rd2, 32;
	add.s64 	%rd4, %rd1, 32;
	mov.f32 	%f111, 0f00000000;
	mov.u32 	%r49, %r5;
	mov.u32 	%r50, %r4;
$L__BB2_4:
	.pragma "nounroll";
	mul.wide.s32 	%rd8, %r50, 4;
	add.s64 	%rd9, %rd3, %rd8;
	mul.wide.s32 	%rd10, %r49, 4;
	add.s64 	%rd11, %rd4, %rd10;
	ld.global.f32 	%f18, [%rd9+-32];
	ld.global.f32 	%f19, [%rd11+-32];
	fma.rn.f32 	%f20, %f18, %f19, %f111;
	ld.global.f32 	%f21, [%rd9+-28];
	ld.global.f32 	%f22, [%rd11+-28];
	fma.rn.f32 	%f23, %f21, %f22, %f20;
	ld.global.f32 	%f24, [%rd9+-24];
	ld.global.f32 	%f25, [%rd11+-24];
	fma.rn.f32 	%f26, %f24, %f25, %f23;
	ld.global.f32 	%f27, [%rd9+-20];
	ld.global.f32 	%f28, [%rd11+-20];
	fma.rn.f32 	%f29, %f27, %f28, %f26;
	ld.global.f32 	%f30, [%rd9+-16];
	ld.global.f32 	%f31, [%rd11+-16];
	fma.rn.f32 	%f32, %f30, %f31, %f29;
	ld.global.f32 	%f33, [%rd9+-12];
	ld.global.f32 	%f34, [%rd11+-12];
	fma.rn.f32 	%f35, %f33, %f34, %f32;
	ld.global.f32 	%f36, [%rd9+-8];
	ld.global.f32 	%f37, [%rd11+-8];
	fma.rn.f32 	%f38, %f36, %f37, %f35;
	ld.global.f32 	%f39, [%rd9+-4];
	ld.global.f32 	%f40, [%rd11+-4];
	fma.rn.f32 	%f41, %f39, %f40, %f38;
	ld.global.f32 	%f42, [%rd9];
	ld.global.f32 	%f43, [%rd11];
	fma.rn.f32 	%f44, %f42, %f43, %f41;
	ld.global.f32 	%f45, [%rd9+4];
	ld.global.f32 	%f46, [%rd11+4];
	fma.rn.f32 	%f47, %f45, %f46, %f44;
	ld.global.f32 	%f48, [%rd9+8];
	ld.global.f32 	%f49, [%rd11+8];
	fma.rn.f32 	%f50, %f48, %f49, %f47;
	ld.global.f32 	%f51, [%rd9+12];
	ld.global.f32 	%f52, [%rd11+12];
	fma.rn.f32 	%f53, %f51, %f52, %f50;
	ld.global.f32 	%f54, [%rd9+16];
	ld.global.f32 	%f55, [%rd11+16];
	fma.rn.f32 	%f56, %f54, %f55, %f53;
	ld.global.f32 	%f57, [%rd9+20];
	ld.global.f32 	%f58, [%rd11+20];
	fma.rn.f32 	%f59, %f57, %f58, %f56;
	ld.global.f32 	%f60, [%rd9+24];
	ld.global.f32 	%f61, [%rd11+24];
	fma.rn.f32 	%f62, %f60, %f61, %f59;
	ld.global.f32 	%f63, [%rd9+28];
	ld.global.f32 	%f64, [%rd11+28];
	fma.rn.f32 	%f111, %f63, %f64, %f62;
	add.s32 	%r51, %r51, 16;
	add.s32 	%r50, %r50, 16;
	add.s32 	%r49, %r49, 16;
	setp.ne.s32 	%p8, %r51, 0;
	@%p8 bra 	$L__BB2_4;
$L__BB2_5:
	setp.eq.s32 	%p9, %r6, 0;
	@%p9 bra 	$L__BB2_14;
	and.b32  	%r16, %r32, 7;
	setp.lt.u32 	%p10, %r6, 8;
	@%p10 bra 	$L__BB2_8;
	add.s32 	%r43, %r53, %r4;
	mul.wide.s32 	%rd12, %r43, 4;
	add.s64 	%rd13, %rd2, %rd12;
	ld.global.f32 	%f66, [%rd13];
	add.s32 	%r44, %r53, %r5;
	mul.wide.s32 	%rd14, %r44, 4;
	add.s64 	%rd15, %rd1, %rd14;
	ld.global.f32 	%f67, [%rd15];
	fma.rn.f32 	%f68, %f66, %f67, %f111;
	ld.global.f32 	%f69, [%rd13+4];
	ld.global.f32 	%f70, [%rd15+4];
	fma.rn.f32 	%f71, %f69, %f70, %f68;
	ld.global.f32 	%f72, [%rd13+8];
	ld.global.f32 	%f73, [%rd15+8];
	fma.rn.f32 	%f74, %f72, %f73, %f71;
	ld.global.f32 	%f75, [%rd13+12];
	ld.global.f32 	%f76, [%rd15+12];
	fma.rn.f32 	%f77, %f75, %f76, %f74;
	ld.global.f32 	%f78, [%rd13+16];
	ld.global.f32 	%f79, [%rd15+16];
	fma.rn.f32 	%f80, %f78, %f79, %f77;
	ld.global.f32 	%f81, [%rd13+20];
	ld.global.f32 	%f82, [%rd15+20];
	fma.rn.f32 	%f83, %f81, %f82, %f80;
	ld.global.f32 	%f84, [%rd13+24];
	ld.global.f32 	%f85, [%rd15+24];
	fma.rn.f32 	%f86, %f84, %f85, %f83;
	ld.global.f32 	%f87, [%rd13+28];
	ld.global.f32 	%f88, [%rd15+28];
	fma.rn.f32 	%f111, %f87, %f88, %f86;
	add.s32 	%r53, %r53, 8;
$L__BB2_8:
	setp.eq.s32 	%p11, %r16, 0;
	@%p11 bra 	$L__BB2_14;
	and.b32  	%r19, %r32, 3;
	setp.lt.u32 	%p12, %r16, 4;
	@%p12 bra 	$L__BB2_11;
	add.s32 	%r45, %r53, %r4;
	mul.wide.s32 	%rd16, %r45, 4;
	add.s64 	%rd17, %rd2, %rd16;
	ld.global.f32 	%f90, [%rd17];
	add.s32 	%r46, %r53, %r5;
	mul.wide.s32 	%rd18, %r46, 4;
	add.s64 	%rd19, %rd1, %rd18;
	ld.global.f32 	%f91, [%rd19];
	fma.rn.f32 	%f92, %f90, %f91, %f111;
	ld.global.f32 	%f93, [%rd17+4];
	ld.global.f32 	%f94, [%rd19+4];
	fma.rn.f32 	%f95, %f93, %f94, %f92;
	ld.global.f32 	%f96, [%rd17+8];
	ld.global.f32 	%f97, [%rd19+8];
	fma.rn.f32 	%f98, %f96, %f97, %f95;
	ld.global.f32 	%f99, [%rd17+12];
	ld.global.f32 	%f100, [%rd19+12];
	fma.rn.f32 	%f111, %f99, %f100, %f98;
	add.s32 	%r53, %r53, 4;
$L__BB2_11:
	setp.eq.s32 	%p13, %r19, 0;
	@%p13 bra 	$L__BB2_14;
	add.s32 	%r57, %r53, %r5;
	add.s32 	%r56, %r53, %r4;
	neg.s32 	%r55, %r19;
$L__BB2_13:
	.pragma "nounroll";
	mul.wide.s32 	%rd20, %r57, 4;
	add.s64 	%rd21, %rd1, %rd20;
	mul.wide.s32 	%rd22, %r56, 4;
	add.s64 	%rd23, %rd2, %rd22;
	ld.global.f32 	%f101, [%rd23];
	ld.global.f32 	%f102, [%rd21];
	fma.rn.f32 	%f111, %f101, %f102, %f111;
	add.s32 	%r57, %r57, 1;
	add.s32 	%r56, %r56, 1;
	add.s32 	%r55, %r55, 1;
	setp.ne.s32 	%p14, %r55, 0;
	@%p14 bra 	$L__BB2_13;
$L__BB2_14:
	mad.lo.s32 	%r47, %r31, %r3, %r1;
	mad.lo.s32 	%r48, %r47, %r33, %r2;
	cvta.to.global.u64 	%rd24, %rd5;
	mul.wide.s32 	%rd25, %r48, 4;
	add.s64 	%rd26, %rd24, %rd25;
	st.global.f32 	[%rd26], %f111;
$L__BB2_15:
	ret;

}


// ===== COMPILED SASS (sm_100) =====

	.target	sm_100

	.elftype	@"ET_EXEC"


//--------------------- .note.nv.tkinfo           --------------------------
	.section	.note.nv.tkinfo,"",@"SHT_NOTE"
	.sectionflags	@"SHF_NOTE_NV_TKINFO"
	.tkinfo
        /*0018*/ 	.word	0x00000002
        /*0030*/ 	.string	""
        /*0030*/ 	.string	"ptxas"
        /*0030*/ 	.string	"Cuda compilation tools, release 13.0, V13.0.88"
        /*0030*/ 	.string	"Build cuda_13.0.r13.0/compiler.36424714_0"
        /*0030*/ 	.string	"-arch sm_100 -m 64 "



//--------------------- .note.nv.cuinfo           --------------------------
	.section	.note.nv.cuinfo,"",@"SHT_NOTE"
	.sectionflags	@"SHF_NOTE_NV_CUINFO"
        /*0018*/ 	.short	0x0002
        /*001a*/ 	.short	0x0064
        /*001c*/ 	.short	0x0082
	.zero		2


//--------------------- .nv.info                  --------------------------
	.section	.nv.info,"",@"SHT_CUDA_INFO"
	.align	4


	//----- nvinfo : EIATTR_REGCOUNT
	.align		4
        /*0000*/ 	.byte	0x04, 0x2f
        /*0002*/ 	.short	(.L_1 - .L_0)
	.align		4
.L_0:
        /*0004*/ 	.word	index@(_Z14erosion_kernelPKfS0_Pfiiii)
        /*0008*/ 	.word	0x00000020


	//----- nvinfo : EIATTR_FRAME_SIZE
	.align		4
.L_1:
        /*000c*/ 	.byte	0x04, 0x11
        /*000e*/ 	.short	(.L_3 - .L_2)
	.align		4
.L_2:
        /*0010*/ 	.word	index@(_Z14erosion_kernelPKfS0_Pfiiii)
        /*0014*/ 	.word	0x00000000


	//----- nvinfo : EIATTR_REGCOUNT
	.align		4
.L_3:
        /*0018*/ 	.byte	0x04, 0x2f
        /*001a*/ 	.short	(.L_5 - .L_4)
	.align		4
.L_4:
        /*001c*/ 	.word	index@(_Z11sort_kernelPfPiiiii)
        /*0020*/ 	.word	0x0000001e


	//----- nvinfo : EIATTR_FRAME_SIZE
	.align		4
.L_5:
        /*0024*/ 	.byte	0x04, 0x11
        /*0026*/ 	.short	(.L_7 - .L_6)
	.align		4
.L_6:
        /*0028*/ 	.word	index@(_Z11sort_kernelPfPiiiii)
        /*002c*/ 	.word	0x00000000


	//----- nvinfo : EIATTR_REGCOUNT
	.align		4
.L_7:
        /*0030*/ 	.byte	0x04, 0x2f
        /*0032*/ 	.short	(.L_9 - .L_8)
	.align		4
.L_8:
        /*0034*/ 	.word	index@(_Z10bmm_kernelPKfS0_Pfiiii)
        /*0038*/ 	.word	0x0000001f


	//----- nvinfo : EIATTR_FRAME_SIZE
	.align		4
.L_9:
        /*003c*/ 	.byte	0x04, 0x11
        /*003e*/ 	.short	(.L_11 - .L_10)
	.align		4
.L_10:
        /*0040*/ 	.word	index@(_Z10bmm_kernelPKfS0_Pfiiii)
        /*0044*/ 	.word	0x00000000


	//----- nvinfo : EIATTR_MIN_STACK_SIZE
	.align		4
.L_11:
        /*0048*/ 	.byte	0x04, 0x12
        /*004a*/ 	.short	(.L_13 - .L_12)
	.align		4
.L_12:
        /*004c*/ 	.word	index@(_Z10bmm_kernelPKfS0_Pfiiii)
        /*0050*/ 	.word	0x00000000


	//----- nvinfo : EIATTR_MIN_STACK_SIZE
	.align		4
.L_13:
        /*0054*/ 	.byte	0x04, 0x12
        /*0056*/ 	.short	(.L_15 - .L_14)
	.align		4
.L_14:
        /*0058*/ 	.word	index@(_Z11sort_kernelPfPiiiii)
        /*005c*/ 	.word	0x00000000


	//----- nvinfo : EIATTR_MIN_STACK_SIZE
	.align		4
.L_15:
        /*0060*/ 	.byte	0x04, 0x12
        /*0062*/ 	.short	(.L_17 - .L_16)
	.align		4
.L_16:
        /*0064*/ 	.word	index@(_Z14erosion_kernelPKfS0_Pfiiii)
        /*0068*/ 	.word	0x00000000
.L_17:


//--------------------- .nv.compat                --------------------------
	.section	.nv.compat,"",@"SHT_CUDA_COMPAT_INFO"
	.align	4
        /*0000*/ 	.byte	0x02, 0x09, 0x00, 0x00, 0x02, 0x02, 0x01, 0x00, 0x02, 0x05, 0x05, 0x00, 0x03, 0x07, 0x01, 0x01
        /*0010*/ 	.byte	0x02, 0x03, 0x00, 0x00, 0x02, 0x06, 0x01, 0x00, 0x04, 0x0b, 0x08, 0x00, 0x09, 0x00, 0x00, 0x00
        /*0020*/ 	.byte	0x00, 0x00, 0x00, 0x00


//--------------------- .nv.info._Z10bmm_kernelPKfS0_Pfiiii --------------------------
	.section	.nv.info._Z10bmm_kernelPKfS0_Pfiiii,"",@"SHT_CUDA_INFO"
	.sectionflags	@""
	.align	4


	//----- nvinfo : EIATTR_CUDA_API_VERSION
	.align		4
        /*0000*/ 	.byte	0x04, 0x37
        /*0002*/ 	.short	(.L_19 - .L_18)
.L_18:
        /*0004*/ 	.word	0x00000082


	//----- nvinfo : EIATTR_KPARAM_INFO
	.align		4
.L_19:
        /*0008*/ 	.byte	0x04, 0x17
        /*000a*/ 	.short	(.L_21 - .L_20)
.L_20:
        /*000c*/ 	.word	0x00000000
        /*0010*/ 	.short	0x0006
        /*0012*/ 	.short	0x0024
        /*0014*/ 	.byte	0x00, 0xf0, 0x11, 0x00


	//----- nvinfo : EIATTR_KPARAM_INFO
	.align		4
.L_21:
        /*0018*/ 	.byte	0x04, 0x17
        /*001a*/ 	.short	(.L_23 - .L_22)
.L_22:
        /*001c*/ 	.word	0x00000000
        /*0020*/ 	.short	0x0005
        /*0022*/ 	.short	0x0020
        /*0024*/ 	.byte	0x00, 0xf0, 0x11, 0x00


	//----- nvinfo : EIATTR_KPARAM_INFO
	.align		4
.L_23:
        /*0028*/ 	.byte	0x04, 0x17
        /*002a*/ 	.short	(.L_25 - .L_24)
.L_24:
        /*002c*/ 	.word	0x00000000
        /*0030*/ 	.short	0x0004
        /*0032*/ 	.short	0x001c
        /*0034*/ 	.byte	0x00, 0xf0, 0x11, 0x00


	//----- nvinfo : EIATTR_KPARAM_INFO
	.align		4
.L_25:
        /*0038*/ 	.byte	0x04, 0x17
        /*003a*/ 	.short	(.L_27 - .L_26)
.L_26:
        /*003c*/ 	.word	0x00000000
        /*0040*/ 	.short	0x0003
        /*0042*/ 	.short	0x0018
        /*0044*/ 	.byte	0x00, 0xf0, 0x11, 0x00


	//----- nvinfo : EIATTR_KPARAM_INFO
	.align		4
.L_27:
        /*0048*/ 	.byte	0x04, 0x17
        /*004a*/ 	.short	(.L_29 - .L_28)
.L_28:
        /*004c*/ 	.word	0x00000000
        /*0050*/ 	.short	0x0002
        /*0052*/ 	.short	0x0010
        /*0054*/ 	.byte	0x00, 0xf5, 0x21, 0x00


	//----- nvinfo : EIATTR_KPARAM_INFO
	.align		4
.L_29:
        /*0058*/ 	.byte	0x04, 0x17
        /*005a*/ 	.short	(.L_31 - .L_30)
.L_30:
        /*005c*/ 	.word	0x00000000
        /*0060*/ 	.short	0x0001
        /*0062*/ 	.short	0x0008
        /*0064*/ 	.byte	0x00, 0xf5, 0x21, 0x00


	//----- nvinfo : EIATTR_KPARAM_INFO
	.align		4
.L_31:
        /*0068*/ 	.byte	0x04, 0x17
        /*006a*/ 	.short	(.L_33 - .L_32)
.L_32:
        /*006c*/ 	.word	0x00000000
        /*0070*/ 	.short	0x0000
        /*0072*/ 	.short	0x0000
        /*0074*/ 	.byte	0x00, 0xf5, 0x21, 0x00


	//----- nvinfo : EIATTR_SPARSE_MMA_MASK
	.align		4
.L_33:
        /*0078*/ 	.byte	0x03, 0x50
        /*007a*/ 	.short	0x0000


	//----- nvinfo : EIATTR_MAXREG_COUNT
	.align		4
        /*007c*/ 	.byte	0x03, 0x1b
        /*007e*/ 	.short	0x00ff


	//----- nvinfo : EIATTR_MERCURY_ISA_VERSION
	.align		4
        /*0080*/ 	.byte	0x03, 0x5f
        /*0082*/ 	.short	0x0101


	//----- nvinfo : EIATTR_VRC_CTA_INIT_COUNT
	.align		4
        /*0084*/ 	.byte	0x02, 0x4a
	.zero		1
	.zero		1


	//----- nvinfo : EIATTR_EXIT_INSTR_OFFSETS
	.align		4
        /*0088*/ 	.byte	0x04, 0x1c
        /*008a*/ 	.short	(.L_35 - .L_34)


	//   ....[0]....
.L_34:
        /*008c*/ 	.word	0x000000f0


	//   ....[1]....
        /*0090*/ 	.word	0x00000b40


	//----- nvinfo : EIATTR_CBANK_PARAM_SIZE
	.align		4
.L_35:
        /*0094*/ 	.byte	0x03, 0x19
        /*0096*/ 	.short	0x0028


	//----- nvinfo : EIATTR_PARAM_CBANK
	.align		4
        /*0098*/ 	.byte	0x04, 0x0a
        /*009a*/ 	.short	(.L_37 - .L_36)
	.align		4
.L_36:
        /*009c*/ 	.word	index@(.nv.constant0._Z10bmm_kernelPKfS0_Pfiiii)
        /*00a0*/ 	.short	0x0380
        /*00a2*/ 	.short	0x0028


	//----- nvinfo : EIATTR_SW_WAR
	.align		4
.L_37:
        /*00a4*/ 	.byte	0x04, 0x36
        /*00a6*/ 	.short	(.L_39 - .L_38)
.L_38:
        /*00a8*/ 	.word	0x00000008
.L_39:


//--------------------- .nv.info._Z11sort_kernelPfPiiiii --------------------------
	.section	.nv.info._Z11sort_kernelPfPiiiii,"",@"SHT_CUDA_INFO"
	.sectionflags	@""
	.align	4


	//----- nvinfo : EIATTR_CUDA_API_VERSION
	.align		4
        /*0000*/ 	.byte	0x04, 0x37
        /*0002*/ 	.short	(.L_41 - .L_40)
.L_40:
        /*0004*/ 	.word	0x00000082


	//----- nvinfo : EIATTR_KPARAM_INFO
	.align		4
.L_41:
        /*0008*/ 	.byte	0x04, 0x17
        /*000a*/ 	.short	(.L_43 - .L_42)
.L_42:
        /*000c*/ 	.word	0x00000000
        /*0010*/ 	.short	0x0005
        /*0012*/ 	.short	0x001c
        /*0014*/ 	.byte	0x00, 0xf0, 0x11, 0x00


	//----- nvinfo : EIATTR_KPARAM_INFO
	.align		4
.L_43:
        /*0018*/ 	.byte	0x04, 0x17
        /*001a*/ 	.short	(.L_45 - .L_44)
.L_44:
        /*001c*/ 	.word	0x00000000
        /*0020*/ 	.short	0x0004
        /*0022*/ 	.short	0x0018
        /*0024*/ 	.byte	0x00, 0xf0, 0x11, 0x00


	//----- nvinfo : EIATTR_KPARAM_INFO
	.align		4
.L_45:
        /*0028*/ 	.byte	0x04, 0x17
        /*002a*/ 	.short	(.L_47 - .L_46)
.L_46:
        /*002c*/ 	.word	0x00000000
        /*0030*/ 	.short	0x0003
        /*0032*/ 	.short	0x0014
        /*0034*/ 	.byte	0x00, 0xf0, 0x11, 0x00


	//----- nvinfo : EIATTR_KPARAM_INFO
	.align		4
.L_47:
        /*0038*/ 	.byte	0x04, 0x17
        /*003a*/ 	.short	(.L_49 - .L_48)
.L_48:
        /*003c*/ 	.word	0x00000000
        /*0040*/ 	.short	0x0002
        /*0042*/ 	.short	0x0010
        /*0044*/ 	.byte	0x00, 0xf0, 0x11, 0x00


	//----- nvinfo : EIATTR_KPARAM_INFO
	.align		4
.L_49:
        /*0048*/ 	.byte	0x04, 0x17
        /*004a*/ 	.short	(.L_51 - .L_50)
.L_50:
        /*004c*/ 	.word	0x00000000
        /*0050*/ 	.short	0x0001
        /*0052*/ 	.short	0x0008
        /*0054*/ 	.byte	0x00, 0xf5, 0x21, 0x00


	//----- nvinfo : EIATTR_KPARAM_INFO
	.align		4
.L_51:
        /*0058*/ 	.byte	0x04, 0x17
        /*005a*/ 	.short	(.L_53 - .L_52)
.L_52:
        /*005c*/ 	.word	0x00000000
        /*0060*/ 	.short	0x0000
        /*0062*/ 	.short	0x0000
        /*0064*/ 	.byte	0x00, 0xf5, 0x21, 0x00


	//----- nvinfo : EIATTR_SPARSE_MMA_MASK
	.align		4
.L_53:
        /*0068*/ 	.byte	0x03, 0x50
        /*006a*/ 	.short	0x0000


	//----- nvinfo : EIATTR_MAXREG_COUNT
	.align		4
        /*006c*/ 	.byte	0x03, 0x1b
        /*006e*/ 	.short	0x00ff


	//----- nvinfo : EIATTR_MERCURY_ISA_VERSION
	.align		4
        /*0070*/ 	.byte	0x03, 0x5f
        /*0072*/ 	.short	0x0101


	//----- nvinfo : EIATTR_VRC_CTA_INIT_COUNT
	.align		4
        /*0074*/ 	.byte	0x02, 0x4a
	.zero		1
	.zero		1


	//----- nvinfo : EIATTR_EXIT_INSTR_OFFSETS
	.align		4
        /*0078*/ 	.byte	0x04, 0x1c
        /*007a*/ 	.short	(.L_55 - .L_54)


	//   ....[0]....
.L_54:
        /*007c*/ 	.word	0x00000210


	//   ....[1]....
        /*0080*/ 	.word	0x00000750


	//   ....[2]....
        /*0084*/ 	.word	0x000009d0


	//   ....[3]....
        /*0088*/ 	.word	0x00000b50


	//   ....[4]....
        /*008c*/ 	.word	0x00000c40


	//----- nvinfo : EIATTR_CRS_STACK_SIZE
	.align		4
.L_55:
        /*0090*/ 	.byte	0x04, 0x1e
        /*0092*/ 	.short	(.L_57 - .L_56)
.L_56:
        /*0094*/ 	.word	0x00000000


	//----- nvinfo : EIATTR_CBANK_PARAM_SIZE
	.align		4
.L_57:
        /*0098*/ 	.byte	0x03, 0x19
        /*009a*/ 	.short	0x0020


	//----- nvinfo : EIATTR_PARAM_CBANK
	.align		4
        /*009c*/ 	.byte	0x04, 0x0a
        /*009e*/ 	.short	(.L_59 - .L_58)
	.align		4
.L_58:
        /*00a0*/ 	.word	index@(.nv.constant0._Z11sort_kernelPfPiiiii)
        /*00a4*/ 	.short	0x0380
        /*00a6*/ 	.short	0x0020


	//----- nvinfo : EIATTR_SW_WAR
	.align		4
.L_59:
        /*00a8*/ 	.byte	0x04, 0x36
        /*00aa*/ 	.short	(.L_61 - .L_60)
.L_60:
        /*00ac*/ 	.word	0x00000008
.L_61:


//--------------------- .nv.info._Z14erosion_kernelPKfS0_Pfiiii --------------------------
	.section	.nv.info._Z14erosion_kernelPKfS0_Pfiiii,"",@"SHT_CUDA_INFO"
	.sectionflags	@""
	.align	4


	//----- nvinfo : EIATTR_CUDA_API_VERSION
	.align		4
        /*0000*/ 	.byte	0x04, 0x37
        /*0002*/ 	.short	(.L_63 - .L_62)
.L_62:
        /*0004*/ 	.word	0x00000082


	//----- nvinfo : EIATTR_KPARAM_INFO
	.align		4
.L_63:
        /*0008*/ 	.byte	0x04, 0x17
        /*000a*/ 	.short	(.L_65 - .L_64)
.L_64:
        /*000c*/ 	.word	0x00000000
        /*0010*/ 	.short	0x0006
        /*0012*/ 	.short	0x0024
        /*0014*/ 	.byte	0x00, 0xf0, 0x11, 0x00


	//----- nvinfo : EIATTR_KPARAM_INFO
	.align		4
.L_65:
        /*0018*/ 	.byte	0x04, 0x17
        /*001a*/ 	.short	(.L_67 - .L_66)
.L_66:
        /*001c*/ 	.word	0x00000000
        /*0020*/ 	.short	0x0005
        /*0022*/ 	.short	0x0020
        /*0024*/ 	.byte	0x00, 0xf0, 0x11, 0x00


	//----- nvinfo : EIATTR_KPARAM_INFO
	.align		4
.L_67:
        /*0028*/ 	.byte	0x04, 0x17
        /*002a*/ 	.short	(.L_69 - .L_68)
.L_68:
        /*002c*/ 	.word	0x00000000
        /*0030*/ 	.short	0x0004
        /*0032*/ 	.short	0x001c
        /*0034*/ 	.byte	0x00, 0xf0, 0x11, 0x00


	//----- nvinfo : EIATTR_KPARAM_INFO
	.align		4
.L_69:
        /*0038*/ 	.byte	0x04, 0x17
        /*003a*/ 	.short	(.L_71 - .L_70)
.L_70:
        /*003c*/ 	.word	0x00000000
        /*0040*/ 	.short	0x0003
        /*0042*/ 	.short	0x0018
        /*0044*/ 	.byte	0x00, 0xf0, 0x11, 0x00


	//----- nvinfo : EIATTR_KPARAM_INFO
	.align		4
.L_71:
        /*0048*/ 	.byte	0x04, 0x17
        /*004a*/ 	.short	(.L_73 - .L_72)
.L_72:
        /*004c*/ 	.word	0x00000000
        /*0050*/ 	.short	0x0002
        /*0052*/ 	.short	0x0010
        /*0054*/ 	.byte	0x00, 0xf5, 0x21, 0x00


	//----- nvinfo : EIATTR_KPARAM_INFO
	.align		4
.L_73:
        /*0058*/ 	.byte	0x04, 0x17
        /*005a*/ 	.short	(.L_75 - .L_74)
.L_74:
        /*005c*/ 	.word	0x00000000
        /*0060*/ 	.short	0x0001
        /*0062*/ 	.short	0x0008
        /*0064*/ 	.byte	0x00, 0xf5, 0x21, 0x00


	//----- nvinfo : EIATTR_KPARAM_INFO
	.align		4
.L_75:
        /*0068*/ 	.byte	0x04, 0x17
        /*006a*/ 	.short	(.L_77 - .L_76)
.L_76:
        /*006c*/ 	.word	0x00000000
        /*0070*/ 	.short	0x0000
        /*0072*/ 	.short	0x0000
        /*0074*/ 	.byte	0x00, 0xf5, 0x21, 0x00


	//----- nvinfo : EIATTR_SPARSE_MMA_MASK
	.align		4
.L_77:
        /*0078*/ 	.byte	0x03, 0x50
        /*007a*/ 	.short	0x0000


	//----- nvinfo : EIATTR_MAXREG_COUNT
	.align		4
        /*007c*/ 	.byte	0x03, 0x1b
        /*007e*/ 	.short	0x00ff


	//----- nvinfo : EIATTR_MERCURY_ISA_VERSION
	.align		4
        /*0080*/ 	.byte	0x03, 0x5f
        /*0082*/ 	.short	0x0101


	//----- nvinfo : EIATTR_VRC_CTA_INIT_COUNT
	.align		4
        /*0084*/ 	.byte	0x02, 0x4a
	.zero		1
	.zero		1


	//----- nvinfo : EIATTR_EXIT_INSTR_OFFSETS
	.align		4
        /*0088*/ 	.byte	0x04, 0x1c
        /*008a*/ 	.short	(.L_79 - .L_78)


	//   ....[0]....
.L_78:
        /*008c*/ 	.word	0x00000100


	//   ....[1]....
        /*0090*/ 	.word	0x00000ba0


	//----- nvinfo : EIATTR_CRS_STACK_SIZE
	.align		4
.L_79:
        /*0094*/ 	.byte	0x04, 0x1e
        /*0096*/ 	.short	(.L_81 - .L_80)
.L_80:
        /*0098*/ 	.word	0x00000000


	//----- nvinfo : EIATTR_CBANK_PARAM_SIZE
	.align		4
.L_81:
        /*009c*/ 	.byte	0x03, 0x19
        /*009e*/ 	.short	0x0028


	//----- nvinfo : EIATTR_PARAM_CBANK
	.align		4
        /*00a0*/ 	.byte	0x04, 0x0a
        /*00a2*/ 	.short	(.L_83 - .L_82)
	.align		4
.L_82:
        /*00a4*/ 	.word	index@(.nv.constant0._Z14erosion_kernelPKfS0_Pfiiii)
        /*00a8*/ 	.short	0x0380
        /*00aa*/ 	.short	0x0028


	//----- nvinfo : EIATTR_SW_WAR
	.align		4
.L_83:
        /*00ac*/ 	.byte	0x04, 0x36
        /*00ae*/ 	.short	(.L_85 - .L_84)
.L_84:
        /*00b0*/ 	.word	0x00000008
.L_85:


//--------------------- .nv.callgraph             --------------------------
	.section	.nv.callgraph,"",@"SHT_CUDA_CALLGRAPH"
	.align	4
	.sectionentsize	8
	.align		4
        /*0000*/ 	.word	0x00000000
	.align		4
        /*0004*/ 	.word	0xffffffff
	.align		4
        /*0008*/ 	.word	0x00000000
	.align		4
        /*000c*/ 	.word	0xfffffffe
	.align		4
        /*0010*/ 	.word	0x00000000
	.align		4
        /*0014*/ 	.word	0xfffffffd
	.align		4
        /*0018*/ 	.word	0x00000000
	.align		4
        /*001c*/ 	.word	0xfffffffc


//--------------------- .text._Z10bmm_kernelPKfS0_Pfiiii --------------------------
	.section	.text._Z10bmm_kernelPKfS0_Pfiiii,"ax",@progbits
	.align	128
        .global         _Z10bmm_kernelPKfS0_Pfiiii
        .type           _Z10bmm_kernelPKfS0_Pfiiii,@function
        .size           _Z10bmm_kernelPKfS0_Pfiiii,(.L_x_24 - _Z10bmm_kernelPKfS0_Pfiiii)
        .other          _Z10bmm_kernelPKfS0_Pfiiii,@"STO_CUDA_ENTRY STV_DEFAULT"
_Z10bmm_kernelPKfS0_Pfiiii:
.text._Z10bmm_kernelPKfS0_Pfiiii:
[----:B------:R-:W-:Y:S01]  /*0000*/  LDC R1, c[0x0][0x37c] ;  /* 0x0000df00ff017b82 */ /* 0x000fe20000000800 */
[----:B------:R-:W0:Y:S07]  /*0010*/  S2R R5, SR_TID.X ;  /* 0x0000000000057919 */ /* 0x000e2e0000002100 */
[----:B------:R-:W1:Y:S01]  /*0020*/  LDC R6, c[0x0][0x364] ;  /* 0x0000d900ff067b82 */ /* 0x000e620000000800 */
[----:B------:R-:W2:Y:S01]  /*0030*/  LDCU UR17, c[0x0][0x3a4] ;  /* 0x00007480ff1177ac */ /* 0x000ea20008000800 */
[----:B------:R-:W1:Y:S06]  /*0040*/  S2R R3, SR_TID.Y ;  /* 0x0000000000037919 */ /* 0x000e6c0000002200 */
[----:B------:R-:W0:Y:S08]  /*0050*/  S2UR UR5, SR_CTAID.X ;  /* 0x00000000000579c3 */ /* 0x000e300000002500 */
[----:B------:R-:W0:Y:S08]  /*0060*/  LDC R0, c[0x0][0x360] ;  /* 0x0000d800ff007b82 */ /* 0x000e300000000800 */
[----:B------:R-:W1:Y:S08]  /*0070*/  S2UR UR4, SR_CTAID.Y ;  /* 0x00000000000479c3 */ /* 0x000e700000002600 */
[----:B------:R-:W3:Y:S08]  /*0080*/  LDC.64 R16, c[0x0][0x398] ;  /* 0x0000e600ff107b82 */ /* 0x000ef00000000a00 */
[----:B------:R-:W4:Y:S01]  /*0090*/  S2UR UR16, SR_CTAID.Z ;  /* 0x00000000001079c3 */ /* 0x000f220000002700 */
[----:B0-----:R-:W-:-:S05]  /*00a0*/  IMAD R0, R0, UR5, R5 ;  /* 0x0000000500007c24 */ /* 0x001fca000f8e0205 */
[----:B--2---:R-:W-:Y:S01]  /*00b0*/  ISETP.GE.AND P0, PT, R0, UR17, PT ;  /* 0x0000001100007c0c */ /* 0x004fe2000bf06270 */
[----:B-1----:R-:W-:-:S05]  /*00c0*/  IMAD R6, R6, UR4, R3 ;  /* 0x0000000406067c24 */ /* 0x002fca000f8e0203 */
[----:B---3--:R-:W-:-:S04]  /*00d0*/  ISETP.GE.OR P0, PT, R6, R17, P0 ;  /* 0x000000110600720c */ /* 0x008fc80000706670 */
[----:B----4-:R-:W-:-:S13]  /*00e0*/  ISETP.LE.OR P0, PT, R16, UR16, P0 ;  /* 0x0000001010007c0c */ /* 0x010fda0008703670 */
[----:B------:R-:W-:Y:S05]  /*00f0*/  @P0 EXIT ;  /* 0x000000000000094d */ /* 0x000fea0003800000 */
[----:B------:R-:W0:Y:S01]  /*0100*/  LDCU UR9, c[0x0][0x3a0] ;  /* 0x00007400ff0977ac */ /* 0x000e220008000800 */
[----:B------:R-:W-:Y:S01]  /*0110*/  HFMA2 R11, -RZ, RZ, 0, 0 ;  /* 0x00000000ff0b7431 */ /* 0x000fe200000001ff */
[----:B------:R-:W1:Y:S01]  /*0120*/  LDCU.64 UR18, c[0x0][0x358] ;  /* 0x00006b00ff1277ac */ /* 0x000e620008000a00 */
[----:B0-----:R-:W-:-:S09]  /*0130*/  UISETP.GE.AND UP0, UPT, UR9, 0x1, UPT ;  /* 0x000000010900788c */ /* 0x001fd2000bf06270 */
[----:B-1----:R-:W-:Y:S05]  /*0140*/  BRA.U !UP0, `(.L_x_0) ;  /* 0x0000000908687547 */ /* 0x002fea000b800000 */
[----:B------:R-:W-:Y:S01]  /*0150*/  UISETP.GE.U32.AND UP1, UPT, UR9, 0x10, UPT ;  /* 0x000000100900788c */ /* 0x000fe2000bf26070 */
[----:B------:R-:W-:Y:S01]  /*0160*/  IMAD R7, R17, UR16, R6 ;  /* 0x0000001011077c24 */ /* 0x000fe2000f8e0206 */
[----:B------:R-:W-:Y:S02]  /*0170*/  ULOP3.LUT UR10, UR9, 0xf, URZ, 0xc0, !UPT ;  /* 0x0000000f090a7892 */ /* 0x000fe4000f8ec0ff */
[----:B------:R-:W-:Y:S01]  /*0180*/  IMAD R8, R0, UR9, RZ ;  /* 0x0000000900087c24 */ /* 0x000fe2000f8e02ff */
[----:B------:R-:W-:Y:S01]  /*0190*/  MOV R11, RZ ;  /* 0x000000ff000b7202 */ /* 0x000fe20000000f00 */
[----:B------:R-:W-:Y:S01]  /*01a0*/  IMAD R7, R7, UR9, RZ ;  /* 0x0000000907077c24 */ /* 0x000fe2000f8e02ff */
[----:B------:R-:W-:Y:S01]  /*01b0*/  UISETP.NE.AND UP0, UPT, UR10, URZ, UPT ;  /* 0x000000ff0a00728c */ /* 0x000fe2000bf05270 */
[----:B------:R-:W-:Y:S01]  /*01c0*/  UMOV UR4, URZ ;  /* 0x000000ff00047c82 */ /* 0x000fe20008000000 */
[----:B------:R-:W-:Y:S09]  /*01d0*/  BRA.U !UP1, `(.L_x_1) ;  /* 0x0000000509147547 */ /* 0x000ff2000b800000 */
[----:B------:R-:W0:Y:S01]  /*01e0*/  LDCU.128 UR12, c[0x0][0x380] ;  /* 0x00007000ff0c77ac */ /* 0x000e220008000c00 */
[----:B------:R-:W-:Y:S02]  /*01f0*/  MOV R11, RZ ;  /* 0x000000ff000b7202 */ /* 0x000fe40000000f00 */
[----:B------:R-:W-:Y:S01]  /*0200*/  MOV R9, R8 ;  /* 0x0000000800097202 */ /* 0x000fe20000000f00 */
[----:B------:R-:W-:Y:S01]  /*0210*/  ULOP3.LUT UR4, UR9, 0x7ffffff0, URZ, 0xc0, !UPT ;  /* 0x7ffffff009047892 */ /* 0x000fe2000f8ec0ff */
[----:B------:R-:W-:-:S03]  /*0220*/  MOV R10, R7 ;  /* 0x00000007000a7202 */ /* 0x000fc60000000f00 */
[----:B------:R-:W-:Y:S02]  /*0230*/  UIADD3 UR11, UPT, UPT, -UR4, URZ, URZ ;  /* 0x000000ff040b7290 */ /* 0x000fe4000fffe1ff */
[----:B0-----:R-:W-:Y:S02]  /*0240*/  UIADD3 UR7, UP1, UPT, UR12, 0x20, URZ ;  /* 0x000000200c077890 */ /* 0x001fe4000ff3e0ff */
[----:B------:R-:W-:Y:S02]  /*0250*/  UIADD3 UR5, UP2, UPT, UR14, 0x20, URZ ;  /* 0x000000200e057890 */ /* 0x000fe4000ff5e0ff */
[----:B------:R-:W-:Y:S02]  /*0260*/  UIADD3.X UR8, UPT, UPT, URZ, UR13, URZ, UP1, !UPT ;  /* 0x0000000dff087290 */ /* 0x000fe40008ffe4ff */
[----:B------:R-:W-:-:S12]  /*0270*/  UIADD3.X UR6, UPT, UPT, URZ, UR15, URZ, UP2, !UPT ;  /* 0x0000000fff067290 */ /* 0x000fd800097fe4ff */
.L_x_2:
[----:B------:R-:W-:Y:S02]  /*0280*/  MOV R4, UR7 ;  /* 0x0000000700047c02 */ /* 0x000fe40008000f00 */
[----:B------:R-:W-:Y:S02]  /*0290*/  MOV R5, UR8 ;  /* 0x0000000800057c02 */ /* 0x000fe40008000f00 */
[----:B------:R-:W-:Y:S02]  /*02a0*/  MOV R2, UR5 ;  /* 0x0000000500027c02 */ /* 0x000fe40008000f00 */
[----:B------:R-:W-:Y:S01]  /*02b0*/  MOV R3, UR6 ;  /* 0x0000000600037c02 */ /* 0x000fe20008000f00 */
[----:B------:R-:W-:-:S04]  /*02c0*/  IMAD.WIDE R4, R10, 0x4, R4 ;  /* 0x000000040a047825 */ /* 0x000fc800078e0204 */
[----:B------:R-:W-:Y:S01]  /*02d0*/  IMAD.WIDE R2, R9, 0x4, R2 ;  /* 0x0000000409027825 */ /* 0x000fe200078e0202 */
[----:B------:R-:W2:Y:S04]  /*02e0*/  LDG.E R12, desc[UR18][R4.64+-0x20] ;  /* 0xffffe012040c7981 */ /* 0x000ea8000c1e1900 */
[----:B------:R-:W2:Y:S04]  /*02f0*/  LDG.E R13, desc[UR18][R2.64+-0x20] ;  /* 0xffffe012020d7981 */ /* 0x000ea8000c1e1900 */
[----:B------:R-:W3:Y:S04]  /*0300*/  LDG.E R25, desc[UR18][R4.64+-0x1c] ;  /* 0xffffe41204197981 */ /* 0x000ee8000c1e1900 */
[----:B------:R-:W3:Y:S04]  /*0310*/  LDG.E R26, desc[UR18][R2.64+-0x1c] ;  /* 0xffffe412021a7981 */ /* 0x000ee8000c1e1900 */
[----:B------:R-:W4:Y:S04]  /*0320*/  LDG.E R18, desc[UR18][R4.64+-0x18] ;  /* 0xffffe81204127981 */ /* 0x000f28000c1e1900 */
[----:B------:R-:W4:Y:S04]  /*0330*/  LDG.E R19, desc[UR18][R2.64+-0x18] ;  /* 0xffffe81202137981 */ /* 0x000f28000c1e1900 */
[----:B------:R-:W5:Y:S04]  /*0340*/  LDG.E R20, desc[UR18][R4.64+-0x14] ;  /* 0xffffec1204147981 */ /* 0x000f68000c1e1900 */
[----:B------:R-:W5:Y:S04]  /*0350*/  LDG.E R21, desc[UR18][R2.64+-0x14] ;  /* 0xffffec1202157981 */ /* 0x000f68000c1e1900 */
[----:B------:R-:W5:Y:S04]  /*0360*/  LDG.E R22, desc[UR18][R4.64+-0x10] ;  /* 0xfffff01204167981 */ /* 0x000f68000c1e1900 */
[----:B------:R-:W5:Y:S04]  /*0370*/  LDG.E R23, desc[UR18][R2.64+-0x10] ;  /* 0xfffff01202177981 */ /* 0x000f68000c1e1900 */
[----:B------:R-:W5:Y:S04]  /*0380*/  LDG.E R15, desc[UR18][R4.64+-0xc] ;  /* 0xfffff412040f7981 */ /* 0x000f68000c1e1900 */
[----:B------:R-:W5:Y:S04]  /*0390*/  LDG.E R16, desc[UR18][R2.64+-0xc] ;  /* 0xfffff41202107981 */ /* 0x000f68000c1e1900 */
[----:B------:R-:W5:Y:S04]  /*03a0*/  LDG.E R14, desc[UR18][R2.64+-0x4] ;  /* 0xfffffc12020e7981 */ /* 0x000f68000c1e1900 */
[----:B------:R-:W5:Y:S01]  /*03b0*/  LDG.E R27, desc[UR18][R2.64+0x1c] ;  /* 0x00001c12021b7981 */ /* 0x000f62000c1e1900 */
[----:B--2---:R-:W-:-:S03]  /*03c0*/  FFMA R24, R12, R13, R11 ;  /* 0x0000000d0c187223 */ /* 0x004fc6000000000b */
[----:B------:R-:W2:Y:S04]  /*03d0*/  LDG.E R11, desc[UR18][R4.64+-0x8] ;  /* 0xfffff812040b7981 */ /* 0x000ea8000c1e1900 */
[----:B------:R-:W2:Y:S04]  /*03e0*/  LDG.E R12, desc[UR18][R2.64+-0x8] ;  /* 0xfffff812020c7981 */ /* 0x000ea8000c1e1900 */
[----:B------:R-:W2:Y:S01]  /*03f0*/  LDG.E R13, desc[UR18][R4.64+-0x4] ;  /* 0xfffffc12040d7981 */ /* 0x000ea2000c1e1900 */
[----:B---3--:R-:W-:-:S03]  /*0400*/  FFMA R25, R25, R26, R24 ;  /* 0x0000001a19197223 */ /* 0x008fc60000000018 */
[----:B------:R-:W3:Y:S01]  /*0410*/  LDG.E R26, desc[UR18][R4.64+0x1c] ;  /* 0x00001c12041a7981 */ /* 0x000ee2000c1e1900 */
[----:B----4-:R-:W-:-:S03]  /*0420*/  FFMA R25, R18, R19, R25 ;  /* 0x0000001312197223 */ /* 0x010fc60000000019 */
[----:B------:R-:W4:Y:S04]  /*0430*/  LDG.E R19, desc[UR18][R4.64] ;  /* 0x0000001204137981 */ /* 0x000f28000c1e1900 */
[----:B------:R-:W4:Y:S01]  /*0440*/  LDG.E R18, desc[UR18][R2.64] ;  /* 0x0000001202127981 */ /* 0x000f22000c1e1900 */
[----:B-----5:R-:W-:-:S03]  /*0450*/  FFMA R25, R20, R21, R25 ;  /* 0x0000001514197223 */ /* 0x020fc60000000019 */
[----:B------:R-:W5:Y:S04]  /*0460*/  LDG.E R20, desc[UR18][R4.64+0x4] ;  /* 0x0000041204147981 */ /* 0x000f68000c1e1900 */
[----:B------:R-:W5:Y:S01]  /*0470*/  LDG.E R21, desc[UR18][R2.64+0x4] ;  /* 0x0000041202157981 */ /* 0x000f62000c1e1900 */
[----:B------:R-:W-:-:S03]  /*0480*/  FFMA R24, R22, R23, R25 ;  /* 0x0000001716187223 */ /* 0x000fc60000000019 */
[----:B------:R-:W3:Y:S04]  /*0490*/  LDG.E R22, desc[UR18][R4.64+0x8] ;  /* 0x0000081204167981 */ /* 0x000ee8000c1e1900 */
[----:B------:R-:W3:Y:S01]  /*04a0*/  LDG.E R23, desc[UR18][R2.64+0x8] ;  /* 0x0000081202177981 */ /* 0x000ee2000c1e1900 */
[----:B------:R-:W-:-:S03]  /*04b0*/  FFMA R24, R15, R16, R24 ;  /* 0x000000100f187223 */ /* 0x000fc60000000018 */
[----:B------:R-:W3:Y:S04]  /*04c0*/  LDG.E R15, desc[UR18][R4.64+0xc] ;  /* 0x00000c12040f7981 */ /* 0x000ee8000c1e1900 */
[----:B------:R-:W3:Y:S04]  /*04d0*/  LDG.E R16, desc[UR18][R2.64+0xc] ;  /* 0x00000c1202107981 */ /* 0x000ee8000c1e1900 */
[----:B------:R-:W3:Y:S01]  /*04e0*/  LDG.E R25, desc[UR18][R2.64+0x14] ;  /* 0x0000141202197981 */ /* 0x000ee2000c1e1900 */
[----:B--2---:R-:W-:-:S03]  /*04f0*/  FFMA R24, R11, R12, R24 ;  /* 0x0000000c0b187223 */ /* 0x004fc60000000018 */
[----:B------:R-:W2:Y:S04]  /*0500*/  LDG.E R11, desc[UR18][R4.64+0x10] ;  /* 0x00001012040b7981 */ /* 0x000ea8000c1e1900 */
[----:B------:R-:W2:Y:S01]  /*0510*/  LDG.E R12, desc[UR18][R2.64+0x10] ;  /* 0x00001012020c7981 */ /* 0x000ea2000c1e1900 */
[----:B------:R-:W-:-:S03]  /*0520*/  FFMA R28, R13, R14, R24 ;  /* 0x0000000e0d1c7223 */ /* 0x000fc60000000018 */
[----:B------:R-:W2:Y:S04]  /*0530*/  LDG.E R24, desc[UR18][R4.64+0x14] ;  /* 0x0000141204187981 */ /* 0x000ea8000c1e1900 */
[----:B------:R-:W2:Y:S04]  /*0540*/  LDG.E R13, desc[UR18][R4.64+0x18] ;  /* 0x00001812040d7981 */ /* 0x000ea8000c1e1900 */
[----:B------:R-:W2:Y:S01]  /*0550*/  LDG.E R14, desc[UR18][R2.64+0x18] ;  /* 0x00001812020e7981 */ /* 0x000ea2000c1e1900 */
[----:B----4-:R-:W-:-:S04]  /*0560*/  FFMA R19, R19, R18, R28 ;  /* 0x0000001213137223 */ /* 0x010fc8000000001c */
[----:B-----5:R-:W-:Y:S01]  /*0570*/  FFMA R19, R20, R21, R19 ;  /* 0x0000001514137223 */ /* 0x020fe20000000013 */
[----:B------:R-:W-:-:S03]  /*0580*/  UIADD3 UR11, UPT, UPT, UR11, 0x10, URZ ;  /* 0x000000100b0b7890 */ /* 0x000fc6000fffe0ff */
[----:B---3--:R-:W-:Y:S01]  /*0590*/  FFMA R22, R22, R23, R19 ;  /* 0x0000001716167223 */ /* 0x008fe20000000013 */
[----:B------:R-:W-:-:S03]  /*05a0*/  UISETP.NE.AND UP1, UPT, UR11, URZ, UPT ;  /* 0x000000ff0b00728c */ /* 0x000fc6000bf25270 */
[----:B------:R-:W-:Y:S01]  /*05b0*/  FFMA R16, R15, R16, R22 ;  /* 0x000000100f107223 */ /* 0x000fe20000000016 */
[----:B------:R-:W-:Y:S02]  /*05c0*/  IADD3 R10, PT, PT, R10, 0x10, RZ ;  /* 0x000000100a0a7810 */ /* 0x000fe40007ffe0ff */
[----:B------:R-:W-:Y:S01]  /*05d0*/  IADD3 R9, PT, PT, R9, 0x10, RZ ;  /* 0x0000001009097810 */ /* 0x000fe20007ffe0ff */
[----:B--2---:R-:W-:-:S04]  /*05e0*/  FFMA R11, R11, R12, R16 ;  /* 0x0000000c0b0b7223 */ /* 0x004fc80000000010 */
[----:B------:R-:W-:-:S04]  /*05f0*/  FFMA R24, R24, R25, R11 ;  /* 0x0000001918187223 */ /* 0x000fc8000000000b */
[----:B------:R-:W-:-:S04]  /*0600*/  FFMA R13, R13, R14, R24 ;  /* 0x0000000e0d0d7223 */ /* 0x000fc80000000018 */
[----:B------:R-:W-:Y:S01]  /*0610*/  FFMA R11, R26, R27, R13 ;  /* 0x0000001b1a0b7223 */ /* 0x000fe2000000000d */
[----:B------:R-:W-:Y:S06]  /*0620*/  BRA.U UP1, `(.L_x_2) ;  /* 0xfffffffd01147547 */ /* 0x000fec000b83ffff */
.L_x_1:
[----:B------:R-:W-:Y:S05]  /*0630*/  BRA.U !UP0, `(.L_x_0) ;  /* 0x00000005082c7547 */ /* 0x000fea000b800000 */
[----:B------:R-:W-:Y:S02]  /*0640*/  UISETP.GE.U32.AND UP0, UPT, UR10, 0x8, UPT ;  /* 0x000000080a00788c */ /* 0x000fe4000bf06070 */
[----:B------:R-:W-:-:S04]  /*0650*/  ULOP3.LUT UR6, UR9, 0x7, URZ, 0xc0, !UPT ;  /* 0x0000000709067892 */ /* 0x000fc8000f8ec0ff */
[----:B------:R-:W-:-:S03]  /*0660*/  UISETP.NE.AND UP1, UPT, UR6, URZ, UPT ;  /* 0x000000ff0600728c */ /* 0x000fc6000bf25270 */
[----:B------:R-:W-:Y:S08]  /*0670*/  BRA.U !UP0, `(.L_x_3) ;  /* 0x00000001087c7547 */ /* 0x000ff0000b800000 */
[----:B------:R-:W0:Y:S01]  /*0680*/  LDC.64 R4, c[0x0][0x380] ;  /* 0x0000e000ff047b82 */ /* 0x000e220000000a00 */
[----:B------:R-:W-:Y:S02]  /*0690*/  IADD3 R9, PT, PT, R7, UR4, RZ ;  /* 0x0000000407097c10 */ /* 0x000fe4000fffe0ff */
[----:B------:R-:W-:-:S05]  /*06a0*/  IADD3 R13, PT, PT, R8, UR4, RZ ;  /* 0x00000004080d7c10 */ /* 0x000fca000fffe0ff */
[----:B------:R-:W1:Y:S01]  /*06b0*/  LDC.64 R2, c[0x0][0x388] ;  /* 0x0000e200ff027b82 */ /* 0x000e620000000a00 */
[----:B0-----:R-:W-:-:S05]  /*06c0*/  IMAD.WIDE R4, R9, 0x4, R4 ;  /* 0x0000000409047825 */ /* 0x001fca00078e0204 */
[----:B------:R-:W2:Y:S01]  /*06d0*/  LDG.E R18, desc[UR18][R4.64] ;  /* 0x0000001204127981 */ /* 0x000ea2000c1e1900 */
[----:B-1----:R-:W-:-:S03]  /*06e0*/  IMAD.WIDE R2, R13, 0x4, R2 ;  /* 0x000000040d027825 */ /* 0x002fc600078e0202 */
[----:B------:R-:W3:Y:S04]  /*06f0*/  LDG.E R21, desc[UR18][R4.64+0x4] ;  /* 0x0000041204157981 */ /* 0x000ee8000c1e1900 */
[----:B------:R-:W2:Y:S04]  /*0700*/  LDG.E R19, desc[UR18][R2.64] ;  /* 0x0000001202137981 */ /* 0x000ea8000c1e1900 */
        /* <DEDUP_REMOVED lines=13> */
[----:B------:R-:W-:Y:S01]  /*07e0*/  UIADD3 UR4, UPT, UPT, UR4, 0x8, URZ ;  /* 0x0000000804047890 */ /* 0x000fe2000fffe0ff */
[----:B--2---:R-:W-:-:S04]  /*07f0*/  FFMA R18, R18, R19, R11 ;  /* 0x0000001312127223 */ /* 0x004fc8000000000b */
[----:B---3--:R-:W-:-:S04]  /*0800*/  FFMA R18, R21, R20, R18 ;  /* 0x0000001415127223 */ /* 0x008fc80000000012 */
[----:B----4-:R-:W-:-:S04]  /*0810*/  FFMA R18, R23, R22, R18 ;  /* 0x0000001617127223 */ /* 0x010fc80000000012 */
[----:B-----5:R-:W-:-:S04]  /*0820*/  FFMA R18, R25, R24, R18 ;  /* 0x0000001819127223 */ /* 0x020fc80000000012 */
[----:B------:R-:W-:-:S04]  /*0830*/  FFMA R15, R15, R16, R18 ;  /* 0x000000100f0f7223 */ /* 0x000fc80000000012 */
[----:B------:R-:W-:-:S04]  /*0840*/  FFMA R12, R12, R13, R15 ;  /* 0x0000000d0c0c7223 */ /* 0x000fc8000000000f */
[----:B------:R-:W-:-:S04]  /*0850*/  FFMA R9, R9, R10, R12 ;  /* 0x0000000a09097223 */ /* 0x000fc8000000000c */
[----:B------:R-:W-:-:S07]  /*0860*/  FFMA R11, R14, R26, R9 ;  /* 0x0000001a0e0b7223 */ /* 0x000fce0000000009 */
.L_x_3:
        /* <DEDUP_REMOVED lines=18> */
[----:B------:R-:W5:Y:S01]  /*0990*/  LDG.E R18, desc[UR18][R4.64+0xc] ;  /* 0x00000c1204127981 */ /* 0x000f62000c1e1900 */
[----:B------:R-:W-:Y:S01]  /*09a0*/  UIADD3 UR4, UPT, UPT, UR4, 0x4, URZ ;  /* 0x0000000404047890 */ /* 0x000fe2000fffe0ff */
[----:B--2---:R-:W-:-:S04]  /*09b0*/  FFMA R9, R10, R9, R11 ;  /* 0x000000090a097223 */ /* 0x004fc8000000000b */
[----:B---3--:R-:W-:-:S04]  /*09c0*/  FFMA R9, R12, R13, R9 ;  /* 0x0000000d0c097223 */ /* 0x008fc80000000009 */
[----:B----4-:R-:W-:-:S04]  /*09d0*/  FFMA R9, R14, R15, R9 ;  /* 0x0000000f0e097223 */ /* 0x010fc80000000009 */
[----:B-----5:R-:W-:-:S07]  /*09e0*/  FFMA R11, R16, R18, R9 ;  /* 0x00000012100b7223 */ /* 0x020fce0000000009 */
.L_x_4:
[----:B------:R-:W-:Y:S05]  /*09f0*/  BRA.U !UP1, `(.L_x_0) ;  /* 0x00000001093c7547 */ /* 0x000fea000b800000 */
[----:B------:R-:W0:Y:S01]  /*0a00*/  LDC.64 R14, c[0x0][0x380] ;  /* 0x0000e000ff0e7b82 */ /* 0x000e220000000a00 */
[----:B------:R-:W-:Y:S01]  /*0a10*/  IADD3 R9, PT, PT, R8, UR4, RZ ;  /* 0x0000000408097c10 */ /* 0x000fe2000fffe0ff */
[----:B------:R-:W-:Y:S01]  /*0a20*/  UIADD3 UR5, UPT, UPT, -UR5, URZ, URZ ;  /* 0x000000ff05057290 */ /* 0x000fe2000fffe1ff */
[----:B------:R-:W-:-:S05]  /*0a30*/  IADD3 R7, PT, PT, R7, UR4, RZ ;  /* 0x0000000407077c10 */ /* 0x000fca000fffe0ff */
[----:B------:R-:W1:Y:S06]  /*0a40*/  LDC.64 R12, c[0x0][0x388] ;  /* 0x0000e200ff0c7b82 */ /* 0x000e6c0000000a00 */
.L_x_5:
[----:B-1----:R-:W-:-:S04]  /*0a50*/  IMAD.WIDE R2, R9, 0x4, R12 ;  /* 0x0000000409027825 */ /* 0x002fc800078e020c */
[----:B0-----:R-:W-:Y:S02]  /*0a60*/  IMAD.WIDE R4, R7, 0x4, R14 ;  /* 0x0000000407047825 */ /* 0x001fe400078e020e */
[----:B------:R-:W2:Y:S04]  /*0a70*/  LDG.E R2, desc[UR18][R2.64] ;  /* 0x0000001202027981 */ /* 0x000ea8000c1e1900 */
[----:B------:R-:W2:Y:S01]  /*0a80*/  LDG.E R4, desc[UR18][R4.64] ;  /* 0x0000001204047981 */ /* 0x000ea2000c1e1900 */
[----:B------:R-:W-:Y:S01]  /*0a90*/  UIADD3 UR5, UPT, UPT, UR5, 0x1, URZ ;  /* 0x0000000105057890 */ /* 0x000fe2000fffe0ff */
[----:B------:R-:W-:Y:S02]  /*0aa0*/  IADD3 R9, PT, PT, R9, 0x1, RZ ;  /* 0x0000000109097810 */ /* 0x000fe40007ffe0ff */
[----:B------:R-:W-:Y:S01]  /*0ab0*/  IADD3 R7, PT, PT, R7, 0x1, RZ ;  /* 0x0000000107077810 */ /* 0x000fe20007ffe0ff */
[----:B------:R-:W-:Y:S01]  /*0ac0*/  UISETP.NE.AND UP0, UPT, UR5, URZ, UPT ;  /* 0x000000ff0500728c */ /* 0x000fe2000bf05270 */
[----:B--2---:R-:W-:-:S08]  /*0ad0*/  FFMA R11, R4, R2, R11 ;  /* 0x00000002040b7223 */ /* 0x004fd0000000000b */
[----:B------:R-:W-:Y:S05]  /*0ae0*/  BRA.U UP0, `(.L_x_5) ;  /* 0xfffffffd00d87547 */ /* 0x000fea000b83ffff */
.L_x_0:
[----:B------:R-:W0:Y:S01]  /*0af0*/  LDC.64 R2, c[0x0][0x390] ;  /* 0x0000e400ff027b82 */ /* 0x000e220000000a00 */
[----:B------:R-:W-:-:S04]  /*0b00*/  IMAD R5, R17, UR16, R6 ;  /* 0x0000001011057c24 */ /* 0x000fc8000f8e0206 */
[----:B------:R-:W-:-:S04]  /*0b10*/  IMAD R5, R5, UR17, R0 ;  /* 0x0000001105057c24 */ /* 0x000fc8000f8e0200 */
[----:B0-----:R-:W-:-:S05]  /*0b20*/  IMAD.WIDE R2, R5, 0x4, R2 ;  /* 0x0000000405027825 */ /* 0x001fca00078e0202 */
[----:B------:R-:W-:Y:S01]  /*0b30*/  STG.E desc[UR18][R2.64], R11 ;  /* 0x0000000b02007986 */ /* 0x000fe2000c101912 */
[----:B------:R-:W-:Y:S05]  /*0b40*/  EXIT ;  /* 0x000000000000794d */ /* 0x000fea0003800000 */
.L_x_6:
[----:B------:R-:W-:-:S00]  /*0b50*/  BRA `(.L_x_6) ;  /* 0xfffffffc00fc7947 */ /* 0x000fc0000383ffff */
[----:B------:R-:W-:-:S00]  /*0b60*/  NOP ;  /* 0x0000000000007918 */ /* 0x000fc00000000000 */
        /* <DEDUP_REMOVED lines=9> */
.L_x_24:


//--------------------- .text._Z11sort_kernelPfPiiiii --------------------------
	.section	.text._Z11sort_kernelPfPiiiii,"ax",@progbits
	.align	128
        .global         _Z11sort_kernelPfPiiiii
        .type           _Z11sort_kernelPfPiiiii,@function
        .size           _Z11sort_kernelPfPiiiii,(.L_x_25 - _Z11sort_kernelPfPiiiii)
        .other          _Z11sort_kernelPfPiiiii,@"STO_CUDA_ENTRY STV_DEFAULT"
_Z11sort_kernelPfPiiiii:
.text._Z11sort_kernelPfPiiiii:
[----:B------:R-:W-:Y:S01]  /*0000*/  LDC R1, c[0x0][0x37c] ;  /* 0x0000df00ff017b82 */ /* 0x000fe20000000800 */
[----:B------:R-:W0:Y:S07]  /*0010*/  S2R R0, SR_TID.X ;  /* 0x0000000000007919 */ /* 0x000e2e0000002100 */
[----:B------:R-:W1:Y:S01]  /*0020*/  LDC R4, c[0x0][0x364] ;  /* 0x0000d900ff047b82 */ /* 0x000e620000000800 */
[----:B------:R-:W2:Y:S01]  /*0030*/  LDCU UR9, c[0x0][0x398] ;  /* 0x00007300ff0977ac */ /* 0x000ea20008000800 */
[----:B------:R-:W-:Y:S01]  /*0040*/  BSSY.RECONVERGENT B0, `(.L_x_7) ;  /* 0x000001c000007945 */ /* 0x000fe20003800200 */
[----:B------:R-:W1:Y:S01]  /*0050*/  S2R R3, SR_TID.Y ;  /* 0x0000000000037919 */ /* 0x000e620000002200 */
[----:B------:R-:W3:Y:S04]  /*0060*/  LDCU.64 UR6, c[0x0][0x358] ;  /* 0x00006b00ff0677ac */ /* 0x000ee80008000a00 */
[----:B------:R-:W0:Y:S08]  /*0070*/  S2UR UR5, SR_CTAID.X ;  /* 0x00000000000579c3 */ /* 0x000e300000002500 */
[----:B------:R-:W0:Y:S08]  /*0080*/  LDC R5, c[0x0][0x360] ;  /* 0x0000d800ff057b82 */ /* 0x000e300000000800 */
[----:B------:R-:W1:Y:S08]  /*0090*/  S2UR UR4, SR_CTAID.Y ;  /* 0x00000000000479c3 */ /* 0x000e700000002600 */
[----:B------:R-:W4:Y:S08]  /*00a0*/  LDC.64 R6, c[0x0][0x390] ;  /* 0x0000e400ff067b82 */ /* 0x000f300000000a00 */
[----:B------:R-:W5:Y:S01]  /*00b0*/  S2UR UR8, SR_CTAID.Z ;  /* 0x00000000000879c3 */ /* 0x000f620000002700 */
[----:B0-----:R-:W-:-:S05]  /*00c0*/  IMAD R5, R5, UR5, R0 ;  /* 0x0000000505057c24 */ /* 0x001fca000f8e0200 */
[----:B--2---:R-:W-:Y:S01]  /*00d0*/  ISETP.GE.AND P0, PT, R5, UR9, PT ;  /* 0x0000000905007c0c */ /* 0x004fe2000bf06270 */
[----:B-1----:R-:W-:-:S05]  /*00e0*/  IMAD R4, R4, UR4, R3 ;  /* 0x0000000404047c24 */ /* 0x002fca000f8e0203 */
[----:B----4-:R-:W-:Y:S01]  /*00f0*/  ISETP.GE.OR P0, PT, R4, R7, P0 ;  /* 0x000000070400720c */ /* 0x010fe20000706670 */
[----:B------:R-:W-:-:S04]  /*0100*/  IMAD R0, R7, R6, RZ ;  /* 0x0000000607007224 */ /* 0x000fc800078e02ff */
[----:B------:R-:W-:Y:S01]  /*0110*/  IMAD R0, R0, UR9, RZ ;  /* 0x0000000900007c24 */ /* 0x000fe2000f8e02ff */
[----:B-----5:R-:W-:-:S04]  /*0120*/  ISETP.LE.OR P0, PT, R6, UR8, P0 ;  /* 0x0000000806007c0c */ /* 0x020fc80008703670 */
[----:B------:R-:W-:-:S09]  /*0130*/  ISETP.GE.AND P1, PT, R0, 0x1, PT ;  /* 0x000000010000780c */ /* 0x000fd20003f26270 */
[----:B---3--:R-:W-:Y:S05]  /*0140*/  @P0 BRA `(.L_x_8) ;  /* 0x00000000002c0947 */ /* 0x008fea0003800000 */
[----:B------:R-:W0:Y:S01]  /*0150*/  LDC.64 R2, c[0x0][0x380] ;  /* 0x0000e000ff027b82 */ /* 0x000e220000000a00 */
[----:B------:R-:W-:-:S04]  /*0160*/  IMAD R4, R7, UR8, R4 ;  /* 0x0000000807047c24 */ /* 0x000fc8000f8e0204 */
[----:B------:R-:W-:-:S03]  /*0170*/  IMAD R7, R4, UR9, R5 ;  /* 0x0000000904077c24 */ /* 0x000fc6000f8e0205 */
[----:B------:R-:W1:Y:S01]  /*0180*/  LDC.64 R4, c[0x0][0x388] ;  /* 0x0000e200ff047b82 */ /* 0x000e620000000a00 */
[----:B0-----:R-:W-:-:S05]  /*0190*/  IMAD.WIDE R2, R7, 0x4, R2 ;  /* 0x0000000407027825 */ /* 0x001fca00078e0202 */
[----:B------:R-:W2:Y:S01]  /*01a0*/  LDG.E R6, desc[UR6][R2.64] ;  /* 0x0000000602067981 */ /* 0x000ea2000c1e1900 */
[----:B-1----:R-:W-:Y:S01]  /*01b0*/  IMAD.WIDE R4, R7, 0x4, R4 ;  /* 0x0000000407047825 */ /* 0x002fe200078e0204 */
[----:B--2---:R-:W-:-:S05]  /*01c0*/  F2FP.F16.F32.PACK_AB R6, RZ, R6 ;  /* 0x00000006ff06723e */ /* 0x004fca00000000ff */
[----:B------:R-:W-:-:S05]  /*01d0*/  HADD2.F32 R9, -RZ, R6.H0_H0 ;  /* 0x20000006ff097230 */ /* 0x000fca0000004100 */
[----:B------:R0:W-:Y:S04]  /*01e0*/  STG.E desc[UR6][R2.64], R9 ;  /* 0x0000000902007986 */ /* 0x0001e8000c101906 */
[----:B------:R0:W-:Y:S02]  /*01f0*/  STG.E desc[UR6][R4.64], R7 ;  /* 0x0000000704007986 */ /* 0x0001e4000c101906 */
.L_x_8:
[----:B------:R-:W-:Y:S05]  /*0200*/  BSYNC.RECONVERGENT B0 ;  /* 0x0000000000007941 */ /* 0x000fea0003800200 */
.L_x_7:
[----:B------:R-:W-:Y:S05]  /*0210*/  @!P1 EXIT ;  /* 0x000000000000994d */ /* 0x000fea0003800000 */
[C---:B------:R-:W-:Y:S01]  /*0220*/  ISETP.GE.U32.AND P1, PT, R0.reuse, 0x10, PT ;  /* 0x000000100000780c */ /* 0x040fe20003f26070 */
[----:B0-----:R-:W-:Y:S01]  /*0230*/  IMAD.MOV.U32 R4, RZ, RZ, RZ ;  /* 0x000000ffff047224 */ /* 0x001fe200078e00ff */
[----:B------:R-:W-:-:S04]  /*0240*/  LOP3.LUT R22, R0, 0xf, RZ, 0xc0, !PT ;  /* 0x0000000f00167812 */ /* 0x000fc800078ec0ff */
[----:B------:R-:W-:-:S07]  /*0250*/  ISETP.NE.AND P0, PT, R22, RZ, PT ;  /* 0x000000ff1600720c */ /* 0x000fce0003f05270 */
[----:B------:R-:W-:Y:S06]  /*0260*/  @!P1 BRA `(.L_x_9) ;  /* 0x0000000400389947 */ /* 0x000fec0003800000 */
[----:B------:R-:W0:Y:S01]  /*0270*/  LDCU.64 UR4, c[0x0][0x380] ;  /* 0x00007000ff0477ac */ /* 0x000e220008000a00 */
[----:B------:R-:W-:-:S05]  /*0280*/  LOP3.LUT R4, R0, 0x7ffffff0, RZ, 0xc0, !PT ;  /* 0x7ffffff000047812 */ /* 0x000fca00078ec0ff */
[----:B------:R-:W-:Y:S01]  /*0290*/  IMAD.MOV R5, RZ, RZ, -R4 ;  /* 0x000000ffff057224 */ /* 0x000fe200078e0a04 */
[----:B0-----:R-:W-:-:S04]  /*02a0*/  UIADD3 UR4, UP0, UPT, UR4, 0x20, URZ ;  /* 0x0000002004047890 */ /* 0x001fc8000ff1e0ff */
[----:B------:R-:W-:Y:S02]  /*02b0*/  UIADD3.X UR5, UPT, UPT, URZ, UR5, URZ, UP0, !UPT ;  /* 0x00000005ff057290 */ /* 0x000fe400087fe4ff */
[----:B------:R-:W-:-:S04]  /*02c0*/  IMAD.U32 R6, RZ, RZ, UR4 ;  /* 0x00000004ff067e24 */ /* 0x000fc8000f8e00ff */
[----:B------:R-:W-:-:S07]  /*02d0*/  MOV R17, UR5 ;  /* 0x0000000500117c02 */ /* 0x000fce0008000f00 */
.L_x_10:
[----:B------:R-:W-:Y:S02]  /*02e0*/  IMAD.MOV.U32 R2, RZ, RZ, R6 ;  /* 0x000000ffff027224 */ /* 0x000fe400078e0006 */
[----:B------:R-:W-:-:S05]  /*02f0*/  IMAD.MOV.U32 R3, RZ, RZ, R17 ;  /* 0x000000ffff037224 */ /* 0x000fca00078e0011 */
[----:B------:R-:W2:Y:S04]  /*0300*/  LDG.E R16, desc[UR6][R2.64+-0x20] ;  /* 0xffffe00602107981 */ /* 0x000ea8000c1e1900 */
[----:B------:R-:W3:Y:S04]  /*0310*/  LDG.E R19, desc[UR6][R2.64+-0x18] ;  /* 0xffffe80602137981 */ /* 0x000ee8000c1e1900 */
        /* <DEDUP_REMOVED lines=14> */
[----:B------:R-:W-:-:S04]  /*0400*/  IADD3 R5, PT, PT, R5, 0x10, RZ ;  /* 0x0000001005057810 */ /* 0x000fc80007ffe0ff */
[----:B------:R-:W-:Y:S02]  /*0410*/  ISETP.NE.AND P1, PT, R5, RZ, PT ;  /* 0x000000ff0500720c */ /* 0x000fe40003f25270 */
[----:B--2---:R-:W-:-:S05]  /*0420*/  F2FP.F16.F32.PACK_AB R16, RZ, R16 ;  /* 0x00000010ff10723e */ /* 0x004fca00000000ff */
[----:B------:R-:W-:Y:S01]  /*0430*/  HADD2.F32 R17, -RZ, R16.H0_H0 ;  /* 0x20000010ff117230 */ /* 0x000fe20000004100 */
[----:B---3--:R-:W-:Y:S02]  /*0440*/  F2FP.F16.F32.PACK_AB R16, RZ, R19 ;  /* 0x00000013ff10723e */ /* 0x008fe400000000ff */
[----:B----4-:R-:W-:Y:S02]  /*0450*/  F2FP.F16.F32.PACK_AB R18, RZ, R18 ;  /* 0x00000012ff12723e */ /* 0x010fe400000000ff */
[----:B-----5:R-:W-:Y:S01]  /*0460*/  F2FP.F16.F32.PACK_AB R24, RZ, R21 ;  /* 0x00000015ff18723e */ /* 0x020fe200000000ff */
[----:B------:R-:W-:Y:S01]  /*0470*/  HADD2.F32 R21, -RZ, R16.H0_H0 ;  /* 0x20000010ff157230 */ /* 0x000fe20000004100 */
[----:B------:R-:W-:Y:S01]  /*0480*/  F2FP.F16.F32.PACK_AB R15, RZ, R15 ;  /* 0x0000000fff0f723e */ /* 0x000fe200000000ff */
[----:B------:R-:W-:Y:S01]  /*0490*/  HADD2.F32 R19, -RZ, R18.H0_H0 ;  /* 0x20000012ff137230 */ /* 0x000fe20000004100 */
[----:B------:R-:W-:Y:S02]  /*04a0*/  F2FP.F16.F32.PACK_AB R12, RZ, R12 ;  /* 0x0000000cff0c723e */ /* 0x000fe400000000ff */
[----:B------:R-:W-:-:S02]  /*04b0*/  F2FP.F16.F32.PACK_AB R16, RZ, R11 ;  /* 0x0000000bff10723e */ /* 0x000fc400000000ff */
[----:B------:R-:W-:Y:S01]  /*04c0*/  F2FP.F16.F32.PACK_AB R14, RZ, R14 ;  /* 0x0000000eff0e723e */ /* 0x000fe200000000ff */
[----:B------:R0:W-:Y:S01]  /*04d0*/  STG.E desc[UR6][R2.64+-0x20], R17 ;  /* 0xffffe01102007986 */ /* 0x0001e2000c101906 */
[----:B------:R-:W-:Y:S01]  /*04e0*/  HADD2.F32 R15, -RZ, R15.H0_H0 ;  /* 0x2000000fff0f7230 */ /* 0x000fe20000004100 */
[----:B------:R-:W-:Y:S01]  /*04f0*/  F2FP.F16.F32.PACK_AB R18, RZ, R13 ;  /* 0x0000000dff12723e */ /* 0x000fe200000000ff */
[----:B------:R-:W-:Y:S02]  /*0500*/  HADD2.F32 R11, -RZ, R12.H0_H0 ;  /* 0x2000000cff0b7230 */ /* 0x000fe40000004100 */
[----:B------:R-:W-:Y:S01]  /*0510*/  HADD2.F32 R13, -RZ, R16.H0_H0 ;  /* 0x20000010ff0d7230 */ /* 0x000fe20000004100 */
[----:B------:R-:W-:Y:S02]  /*0520*/  F2FP.F16.F32.PACK_AB R20, RZ, R20 ;  /* 0x00000014ff14723e */ /* 0x000fe400000000ff */
[----:B------:R-:W-:Y:S01]  /*0530*/  F2FP.F16.F32.PACK_AB R26, RZ, R23 ;  /* 0x00000017ff1a723e */ /* 0x000fe200000000ff */
[----:B0-----:R-:W-:Y:S01]  /*0540*/  HADD2.F32 R17, -RZ, R14.H0_H0 ;  /* 0x2000000eff117230 */ /* 0x001fe20000004100 */
[----:B------:R-:W-:-:S02]  /*0550*/  F2FP.F16.F32.PACK_AB R10, RZ, R10 ;  /* 0x0000000aff0a723e */ /* 0x000fc400000000ff */
[----:B------:R-:W-:Y:S02]  /*0560*/  F2FP.F16.F32.PACK_AB R12, RZ, R7 ;  /* 0x00000007ff0c723e */ /* 0x000fe400000000ff */
[----:B------:R-:W-:Y:S02]  /*0570*/  F2FP.F16.F32.PACK_AB R6, RZ, R6 ;  /* 0x00000006ff06723e */ /* 0x000fe400000000ff */
[----:B------:R-:W-:Y:S02]  /*0580*/  F2FP.F16.F32.PACK_AB R14, RZ, R9 ;  /* 0x00000009ff0e723e */ /* 0x000fe400000000ff */
[----:B------:R-:W-:Y:S01]  /*0590*/  F2FP.F16.F32.PACK_AB R8, RZ, R8 ;  /* 0x00000008ff08723e */ /* 0x000fe200000000ff */
[----:B------:R0:W-:Y:S01]  /*05a0*/  STG.E desc[UR6][R2.64+-0x1c], R19 ;  /* 0xffffe41302007986 */ /* 0x0001e2000c101906 */
[----:B------:R-:W-:Y:S02]  /*05b0*/  HADD2.F32 R23, -RZ, R20.H0_H0 ;  /* 0x20000014ff177230 */ /* 0x000fe40000004100 */
[----:B------:R-:W-:Y:S01]  /*05c0*/  HADD2.F32 R25, -RZ, R24.H0_H0 ;  /* 0x20000018ff197230 */ /* 0x000fe20000004100 */
[----:B------:R1:W-:Y:S01]  /*05d0*/  STG.E desc[UR6][R2.64+-0x8], R15 ;  /* 0xfffff80f02007986 */ /* 0x0003e2000c101906 */
[----:B------:R-:W-:-:S02]  /*05e0*/  HADD2.F32 R27, -RZ, R26.H0_H0 ;  /* 0x2000001aff1b7230 */ /* 0x000fc40000004100 */
[----:B------:R-:W-:Y:S01]  /*05f0*/  HADD2.F32 R7, -RZ, R10.H0_H0 ;  /* 0x2000000aff077230 */ /* 0x000fe20000004100 */
[----:B------:R2:W-:Y:S01]  /*0600*/  STG.E desc[UR6][R2.64+-0x4], R11 ;  /* 0xfffffc0b02007986 */ /* 0x0005e2000c101906 */
[----:B------:R-:W-:-:S03]  /*0610*/  HADD2.F32 R9, -RZ, R12.H0_H0 ;  /* 0x2000000cff097230 */ /* 0x000fc60000004100 */
[----:B------:R3:W-:Y:S01]  /*0620*/  STG.E desc[UR6][R2.64], R13 ;  /* 0x0000000d02007986 */ /* 0x0007e2000c101906 */
[----:B0-----:R-:W-:Y:S02]  /*0630*/  HADD2.F32 R19, -RZ, R18.H0_H0 ;  /* 0x20000012ff137230 */ /* 0x001fe40000004100 */
[----:B-1----:R-:W-:Y:S02]  /*0640*/  HADD2.F32 R15, -RZ, R8.H0_H0 ;  /* 0x20000008ff0f7230 */ /* 0x002fe40000004100 */
[----:B--2---:R-:W-:Y:S02]  /*0650*/  HADD2.F32 R11, -RZ, R6.H0_H0 ;  /* 0x20000006ff0b7230 */ /* 0x004fe40000004100 */
[----:B---3--:R-:W-:Y:S01]  /*0660*/  HADD2.F32 R13, -RZ, R14.H0_H0 ;  /* 0x2000000eff0d7230 */ /* 0x008fe20000004100 */
[----:B------:R-:W-:Y:S04]  /*0670*/  STG.E desc[UR6][R2.64+-0x18], R21 ;  /* 0xffffe81502007986 */ /* 0x000fe8000c101906 */
        /* <DEDUP_REMOVED lines=8> */
[----:B------:R-:W-:Y:S01]  /*0700*/  STG.E desc[UR6][R2.64+0x1c], R15 ;  /* 0x00001c0f02007986 */ /* 0x000fe2000c101906 */
[----:B------:R-:W-:-:S03]  /*0710*/  IADD3 R6, P2, PT, R2, 0x40, RZ ;  /* 0x0000004002067810 */ /* 0x000fc60007f5e0ff */
[----:B------:R0:W-:Y:S02]  /*0720*/  STG.E desc[UR6][R2.64+0x4], R17 ;  /* 0x0000041102007986 */ /* 0x0001e4000c101906 */
[----:B0-----:R-:W-:Y:S01]  /*0730*/  IMAD.X R17, RZ, RZ, R3, P2 ;  /* 0x000000ffff117224 */ /* 0x001fe200010e0603 */
[----:B------:R-:W-:Y:S07]  /*0740*/  @P1 BRA `(.L_x_10) ;  /* 0xfffffff800e41947 */ /* 0x000fee000383ffff */
.L_x_9:
[----:B------:R-:W-:Y:S05]  /*0750*/  @!P0 EXIT ;  /* 0x000000000000894d */ /* 0x000fea0003800000 */
[----:B------:R-:W-:Y:S02]  /*0760*/  ISETP.GE.U32.AND P0, PT, R22, 0x8, PT ;  /* 0x000000081600780c */ /* 0x000fe40003f06070 */
[----:B------:R-:W-:-:S04]  /*0770*/  LOP3.LUT R14, R0, 0x7, RZ, 0xc0, !PT ;  /* 0x00000007000e7812 */ /* 0x000fc800078ec0ff */
[----:B------:R-:W-:-:S07]  /*0780*/  ISETP.NE.AND P1, PT, R14, RZ, PT ;  /* 0x000000ff0e00720c */ /* 0x000fce0003f25270 */
[----:B------:R-:W-:Y:S06]  /*0790*/  @!P0 BRA `(.L_x_11) ;  /* 0x00000000008c8947 */ /* 0x000fec0003800000 */
[----:B------:R-:W0:Y:S02]  /*07a0*/  LDC.64 R2, c[0x0][0x380] ;  /* 0x0000e000ff027b82 */ /* 0x000e240000000a00 */
[----:B0-----:R-:W-:-:S05]  /*07b0*/  IMAD.WIDE.U32 R2, R4, 0x4, R2 ;  /* 0x0000000404027825 */ /* 0x001fca00078e0002 */
[----:B------:R-:W2:Y:S04]  /*07c0*/  LDG.E R5, desc[UR6][R2.64] ;  /* 0x0000000602057981 */ /* 0x000ea8000c1e1900 */
[----:B------:R-:W3:Y:S04]  /*07d0*/  LDG.E R6, desc[UR6][R2.64+0x4] ;  /* 0x0000040602067981 */ /* 0x000ee8000c1e1900 */
[----:B------:R-:W4:Y:S04]  /*07e0*/  LDG.E R7, desc[UR6][R2.64+0x8] ;  /* 0x0000080602077981 */ /* 0x000f28000c1e1900 */
[----:B------:R-:W5:Y:S04]  /*07f0*/  LDG.E R10, desc[UR6][R2.64+0xc] ;  /* 0x00000c06020a7981 */ /* 0x000f68000c1e1900 */
[----:B------:R-:W5:Y:S04]  /*0800*/  LDG.E R11, desc[UR6][R2.64+0x10] ;  /* 0x00001006020b7981 */ /* 0x000f68000c1e1900 */
[----:B------:R-:W5:Y:S04]  /*0810*/  LDG.E R12, desc[UR6][R2.64+0x14] ;  /* 0x00001406020c7981 */ /* 0x000f68000c1e1900 */
[----:B------:R-:W5:Y:S04]  /*0820*/  LDG.E R13, desc[UR6][R2.64+0x18] ;  /* 0x00001806020d7981 */ /* 0x000f68000c1e1900 */
[----:B------:R-:W5:Y:S01]  /*0830*/  LDG.E R15, desc[UR6][R2.64+0x1c] ;  /* 0x00001c06020f7981 */ /* 0x000f62000c1e1900 */
[----:B------:R-:W-:Y:S01]  /*0840*/  VIADD R4, R4, 0x8 ;  /* 0x0000000804047836 */ /* 0x000fe20000000000 */
[----:B--2---:R-:W-:-:S02]  /*0850*/  F2FP.F16.F32.PACK_AB R5, RZ, R5 ;  /* 0x00000005ff05723e */ /* 0x004fc400000000ff */
[----:B---3--:R-:W-:-:S03]  /*0860*/  F2FP.F16.F32.PACK_AB R6, RZ, R6 ;  /* 0x00000006ff06723e */ /* 0x008fc600000000ff */
[----:B------:R-:W-:Y:S01]  /*0870*/  HADD2.F32 R5, -RZ, R5.H0_H0 ;  /* 0x20000005ff057230 */ /* 0x000fe20000004100 */
[----:B----4-:R-:W-:Y:S01]  /*0880*/  F2FP.F16.F32.PACK_AB R8, RZ, R7 ;  /* 0x00000007ff08723e */ /* 0x010fe200000000ff */
[----:B------:R-:W-:-:S03]  /*0890*/  HADD2.F32 R7, -RZ, R6.H0_H0 ;  /* 0x20000006ff077230 */ /* 0x000fc60000004100 */
[----:B------:R0:W-:Y:S01]  /*08a0*/  STG.E desc[UR6][R2.64], R5 ;  /* 0x0000000502007986 */ /* 0x0001e2000c101906 */
[----:B-----5:R-:W-:Y:S01]  /*08b0*/  F2FP.F16.F32.PACK_AB R10, RZ, R10 ;  /* 0x0000000aff0a723e */ /* 0x020fe200000000ff */
[----:B------:R-:W-:Y:S02]  /*08c0*/  HADD2.F32 R9, -RZ, R8.H0_H0 ;  /* 0x20000008ff097230 */ /* 0x000fe40000004100 */
[----:B------:R1:W-:Y:S01]  /*08d0*/  STG.E desc[UR6][R2.64+0x4], R7 ;  /* 0x0000040702007986 */ /* 0x0003e2000c101906 */
[----:B------:R-:W-:Y:S01]  /*08e0*/  F2FP.F16.F32.PACK_AB R6, RZ, R11 ;  /* 0x0000000bff06723e */ /* 0x000fe200000000ff */
[----:B------:R-:W-:Y:S02]  /*08f0*/  HADD2.F32 R11, -RZ, R10.H0_H0 ;  /* 0x2000000aff0b7230 */ /* 0x000fe40000004100 */
[----:B------:R2:W-:Y:S01]  /*0900*/  STG.E desc[UR6][R2.64+0x8], R9 ;  /* 0x0000080902007986 */ /* 0x0005e2000c101906 */
[----:B------:R-:W-:-:S03]  /*0910*/  F2FP.F16.F32.PACK_AB R12, RZ, R12 ;  /* 0x0000000cff0c723e */ /* 0x000fc600000000ff */
[----:B------:R2:W-:Y:S01]  /*0920*/  STG.E desc[UR6][R2.64+0xc], R11 ;  /* 0x00000c0b02007986 */ /* 0x0005e2000c101906 */
[----:B------:R-:W-:Y:S01]  /*0930*/  F2FP.F16.F32.PACK_AB R8, RZ, R13 ;  /* 0x0000000dff08723e */ /* 0x000fe200000000ff */
[----:B------:R-:W-:Y:S01]  /*0940*/  HADD2.F32 R13, -RZ, R6.H0_H0 ;  /* 0x20000006ff0d7230 */ /* 0x000fe20000004100 */
[----:B------:R-:W-:Y:S01]  /*0950*/  F2FP.F16.F32.PACK_AB R16, RZ, R15 ;  /* 0x0000000fff10723e */ /* 0x000fe200000000ff */
[----:B------:R-:W-:-:S03]  /*0960*/  HADD2.F32 R15, -RZ, R12.H0_H0 ;  /* 0x2000000cff0f7230 */ /* 0x000fc60000004100 */
[----:B------:R2:W-:Y:S01]  /*0970*/  STG.E desc[UR6][R2.64+0x10], R13 ;  /* 0x0000100d02007986 */ /* 0x0005e2000c101906 */
[----:B0-----:R-:W-:Y:S02]  /*0980*/  HADD2.F32 R5, -RZ, R8.H0_H0 ;  /* 0x20000008ff057230 */ /* 0x001fe40000004100 */
[----:B-1----:R-:W-:Y:S01]  /*0990*/  HADD2.F32 R7, -RZ, R16.H0_H0 ;  /* 0x20000010ff077230 */ /* 0x002fe20000004100 */
[----:B------:R2:W-:Y:S04]  /*09a0*/  STG.E desc[UR6][R2.64+0x14], R15 ;  /* 0x0000140f02007986 */ /* 0x0005e8000c101906 */
[----:B------:R2:W-:Y:S04]  /*09b0*/  STG.E desc[UR6][R2.64+0x18], R5 ;  /* 0x0000180502007986 */ /* 0x0005e8000c101906 */
[----:B------:R2:W-:Y:S02]  /*09c0*/  STG.E desc[UR6][R2.64+0x1c], R7 ;  /* 0x00001c0702007986 */ /* 0x0005e4000c101906 */
.L_x_11:
[----:B------:R-:W-:Y:S05]  /*09d0*/  @!P1 EXIT ;  /* 0x000000000000994d */ /* 0x000fea0003800000 */
[----:B------:R-:W-:Y:S02]  /*09e0*/  ISETP.GE.U32.AND P0, PT, R14, 0x4, PT ;  /* 0x000000040e00780c */ /* 0x000fe40003f06070 */
[----:B------:R-:W-:-:S04]  /*09f0*/  LOP3.LUT R0, R0, 0x3, RZ, 0xc0, !PT ;  /* 0x0000000300007812 */ /* 0x000fc800078ec0ff */
[----:B------:R-:W-:-:S07]  /*0a00*/  ISETP.NE.AND P1, PT, R0, RZ, PT ;  /* 0x000000ff0000720c */ /* 0x000fce0003f25270 */
[----:B------:R-:W-:Y:S06]  /*0a10*/  @!P0 BRA `(.L_x_12) ;  /* 0x00000000004c8947 */ /* 0x000fec0003800000 */
[----:B--2---:R-:W0:Y:S02]  /*0a20*/  LDC.64 R2, c[0x0][0x380] ;  /* 0x0000e000ff027b82 */ /* 0x004e240000000a00 */
[----:B0-----:R-:W-:-:S05]  /*0a30*/  IMAD.WIDE.U32 R2, R4, 0x4, R2 ;  /* 0x0000000404027825 */ /* 0x001fca00078e0002 */
[----:B------:R-:W2:Y:S04]  /*0a40*/  LDG.E R5, desc[UR6][R2.64] ;  /* 0x0000000602057981 */ /* 0x000ea8000c1e1900 */
[----:B------:R-:W3:Y:S04]  /*0a50*/  LDG.E R6, desc[UR6][R2.64+0x4] ;  /* 0x0000040602067981 */ /* 0x000ee8000c1e1900 */
[----:B------:R-:W4:Y:S04]  /*0a60*/  LDG.E R7, desc[UR6][R2.64+0x8] ;  /* 0x0000080602077981 */ /* 0x000f28000c1e1900 */
[----:B------:R-:W5:Y:S01]  /*0a70*/  LDG.E R9, desc[UR6][R2.64+0xc] ;  /* 0x00000c0602097981 */ /* 0x000f62000c1e1900 */
[----:B------:R-:W-:-:S02]  /*0a80*/  IADD3 R4, PT, PT, R4, 0x4, RZ ;  /* 0x0000000404047810 */ /* 0x000fc40007ffe0ff */
[----:B--2---:R-:W-:Y:S02]  /*0a90*/  F2FP.F16.F32.PACK_AB R5, RZ, R5 ;  /* 0x00000005ff05723e */ /* 0x004fe400000000ff */
[----:B---3--:R-:W-:-:S03]  /*0aa0*/  F2FP.F16.F32.PACK_AB R6, RZ, R6 ;  /* 0x00000006ff06723e */ /* 0x008fc600000000ff */
[----:B------:R-:W-:Y:S01]  /*0ab0*/  HADD2.F32 R5, -RZ, R5.H0_H0 ;  /* 0x20000005ff057230 */ /* 0x000fe20000004100 */
[----:B----4-:R-:W-:Y:S01]  /*0ac0*/  F2FP.F16.F32.PACK_AB R8, RZ, R7 ;  /* 0x00000007ff08723e */ /* 0x010fe200000000ff */
[----:B------:R-:W-:-:S03]  /*0ad0*/  HADD2.F32 R7, -RZ, R6.H0_H0 ;  /* 0x20000006ff077230 */ /* 0x000fc60000004100 */
[----:B------:R0:W-:Y:S01]  /*0ae0*/  STG.E desc[UR6][R2.64], R5 ;  /* 0x0000000502007986 */ /* 0x0001e2000c101906 */
[----:B-----5:R-:W-:Y:S01]  /*0af0*/  F2FP.F16.F32.PACK_AB R10, RZ, R9 ;  /* 0x00000009ff0a723e */ /* 0x020fe200000000ff */
[----:B------:R-:W-:Y:S02]  /*0b00*/  HADD2.F32 R9, -RZ, R8.H0_H0 ;  /* 0x20000008ff097230 */ /* 0x000fe40000004100 */
[----:B------:R0:W-:Y:S02]  /*0b10*/  STG.E desc[UR6][R2.64+0x4], R7 ;  /* 0x0000040702007986 */ /* 0x0001e4000c101906 */
[----:B------:R-:W-:Y:S02]  /*0b20*/  HADD2.F32 R11, -RZ, R10.H0_H0 ;  /* 0x2000000aff0b7230 */ /* 0x000fe40000004100 */
[----:B------:R0:W-:Y:S04]  /*0b30*/  STG.E desc[UR6][R2.64+0x8], R9 ;  /* 0x0000080902007986 */ /* 0x0001e8000c101906 */
[----:B------:R0:W-:Y:S02]  /*0b40*/  STG.E desc[UR6][R2.64+0xc], R11 ;  /* 0x00000c0b02007986 */ /* 0x0001e4000c101906 */
.L_x_12:
[----:B------:R-:W-:Y:S05]  /*0b50*/  @!P1 EXIT ;  /* 0x000000000000994d */ /* 0x000fea0003800000 */
[----:B0-2---:R-:W0:Y:S01]  /*0b60*/  LDC.64 R2, c[0x0][0x380] ;  /* 0x0000e000ff027b82 */ /* 0x005e220000000a00 */
[----:B------:R-:W-:Y:S02]  /*0b70*/  IMAD.MOV R0, RZ, RZ, -R0 ;  /* 0x000000ffff007224 */ /* 0x000fe400078e0a00 */
[----:B0-----:R-:W-:-:S07]  /*0b80*/  IMAD.WIDE.U32 R4, R4, 0x4, R2 ;  /* 0x0000000404047825 */ /* 0x001fce00078e0002 */
.L_x_13:
[----:B------:R-:W-:Y:S01]  /*0b90*/  IMAD.MOV.U32 R2, RZ, RZ, R4 ;  /* 0x000000ffff027224 */ /* 0x000fe200078e0004 */
[----:B------:R-:W-:-:S05]  /*0ba0*/  MOV R3, R5 ;  /* 0x0000000500037202 */ /* 0x000fca0000000f00 */
[----:B------:R-:W2:Y:S01]  /*0bb0*/  LDG.E R4, desc[UR6][R2.64] ;  /* 0x0000000602047981 */ /* 0x000ea2000c1e1900 */
[----:B------:R-:W-:-:S05]  /*0bc0*/  VIADD R0, R0, 0x1 ;  /* 0x0000000100007836 */ /* 0x000fca0000000000 */
[----:B------:R-:W-:Y:S02]  /*0bd0*/  ISETP.NE.AND P0, PT, R0, RZ, PT ;  /* 0x000000ff0000720c */ /* 0x000fe40003f05270 */
[----:B--2---:R-:W-:-:S05]  /*0be0*/  F2FP.F16.F32.PACK_AB R4, RZ, R4 ;  /* 0x00000004ff04723e */ /* 0x004fca00000000ff */
[----:B------:R-:W-:Y:S01]  /*0bf0*/  HADD2.F32 R5, -RZ, R4.H0_H0 ;  /* 0x20000004ff057230 */ /* 0x000fe20000004100 */
[----:B------:R-:W-:-:S04]  /*0c00*/  IADD3 R4, P1, PT, R2, 0x4, RZ ;  /* 0x0000000402047810 */ /* 0x000fc80007f3e0ff */
[----:B------:R0:W-:Y:S02]  /*0c10*/  STG.E desc[UR6][R2.64], R5 ;  /* 0x0000000502007986 */ /* 0x0001e4000c101906 */
[----:B0-----:R-:W-:Y:S01]  /*0c20*/  IADD3.X R5, PT, PT, RZ, R3, RZ, P1, !PT ;  /* 0x00000003ff057210 */ /* 0x001fe20000ffe4ff */
[----:B------:R-:W-:Y:S06]  /*0c30*/  @P0 BRA `(.L_x_13) ;  /* 0xfffffffc00d40947 */ /* 0x000fec000383ffff */
[----:B------:R-:W-:Y:S05]  /*0c40*/  EXIT ;  /* 0x000000000000794d */ /* 0x000fea0003800000 */
.L_x_14:
        /* <DEDUP_REMOVED lines=11> */
.L_x_25:


//--------------------- .text._Z14erosion_kernelPKfS0_Pfiiii --------------------------
	.section	.text._Z14erosion_kernelPKfS0_Pfiiii,"ax",@progbits
	.align	128
        .global         _Z14erosion_kernelPKfS0_Pfiiii
        .type           _Z14erosion_kernelPKfS0_Pfiiii,@function
        .size           _Z14erosion_kernelPKfS0_Pfiiii,(.L_x_26 - _Z14erosion_kernelPKfS0_Pfiiii)
        .other          _Z14erosion_kernelPKfS0_Pfiiii,@"STO_CUDA_ENTRY STV_DEFAULT"
_Z14erosion_kernelPKfS0_Pfiiii:
.text._Z14erosion_kernelPKfS0_Pfiiii:
[----:B------:R-:W-:Y:S01]  /*0000*/  LDC R1, c[0x0][0x37c] ;  /* 0x0000df00ff017b82 */ /* 0x000fe20000000800 */
[----:B------:R-:W0:Y:S07]  /*0010*/  S2R R11, SR_TID.X ;  /* 0x00000000000b7919 */ /* 0x000e2e0000002100 */
[----:B------:R-:W1:Y:S01]  /*0020*/  S2UR UR4, SR_CTAID.X ;  /* 0x00000000000479c3 */ /* 0x000e620000002500 */
[----:B------:R-:W2:Y:S01]  /*0030*/  LDCU UR10, c[0x0][0x3a0] ;  /* 0x00007400ff0a77ac */ /* 0x000ea20008000800 */
[----:B------:R-:W3:Y:S06]  /*0040*/  S2R R0, SR_TID.Y ;  /* 0x0000000000007919 */ /* 0x000eec0000002200 */
[----:B------:R-:W3:Y:S01]  /*0050*/  LDC R3, c[0x0][0x364] ;  /* 0x0000d900ff037b82 */ /* 0x000ee20000000800 */
[----:B------:R-:W1:Y:S07]  /*0060*/  LDCU UR5, c[0x0][0x360] ;  /* 0x00006c00ff0577ac */ /* 0x000e6e0008000800 */
[----:B------:R-:W3:Y:S08]  /*0070*/  S2UR UR6, SR_CTAID.Y ;  /* 0x00000000000679c3 */ /* 0x000ef00000002600 */
[----:B------:R-:W4:Y:S01]  /*0080*/  LDC.64 R4, c[0x0][0x398] ;  /* 0x0000e600ff047b82 */ /* 0x000f220000000a00 */
[----:B-1----:R-:W-:-:S07]  /*0090*/  UIMAD UR4, UR4, UR5, URZ ;  /* 0x00000005040472a4 */ /* 0x002fce000f8e02ff */
[----:B------:R-:W1:Y:S01]  /*00a0*/  S2UR UR7, SR_CTAID.Z ;  /* 0x00000000000779c3 */ /* 0x000e620000002700 */
[----:B0-----:R-:W-:-:S05]  /*00b0*/  VIADD R2, R11, UR4 ;  /* 0x000000040b027c36 */ /* 0x001fca0008000000 */
[----:B--2---:R-:W-:Y:S01]  /*00c0*/  ISETP.GE.AND P0, PT, R2, UR10, PT ;  /* 0x0000000a02007c0c */ /* 0x004fe2000bf06270 */
[----:B---3--:R-:W-:-:S05]  /*00d0*/  IMAD R3, R3, UR6, R0 ;  /* 0x0000000603037c24 */ /* 0x008fca000f8e0200 */
[----:B----4-:R-:W-:-:S04]  /*00e0*/  ISETP.GE.OR P0, PT, R3, R5, P0 ;  /* 0x000000050300720c */ /* 0x010fc80000706670 */
[----:B-1----:R-:W-:-:S13]  /*00f0*/  ISETP.LE.OR P0, PT, R4, UR7, P0 ;  /* 0x0000000704007c0c */ /* 0x002fda0008703670 */
[----:B------:R-:W-:Y:S05]  /*0100*/  @P0 EXIT ;  /* 0x000000000000094d */ /* 0x000fea0003800000 */
[----:B------:R-:W0:Y:S01]  /*0110*/  LDC.64 R8, c[0x0][0x380] ;  /* 0x0000e000ff087b82 */ /* 0x000e220000000a00 */
[----:B------:R-:W1:Y:S01]  /*0120*/  LDCU.64 UR8, c[0x0][0x358] ;  /* 0x00006b00ff0877ac */ /* 0x000e620008000a00 */
[----:B------:R-:W-:Y:S02]  /*0130*/  IMAD R12, R5, UR7, RZ ;  /* 0x00000007050c7c24 */ /* 0x000fe4000f8e02ff */
[----:B------:R-:W-:Y:S02]  /*0140*/  IMAD R5, R3, UR10, R2 ;  /* 0x0000000a03057c24 */ /* 0x000fe4000f8e0202 */
[----:B------:R-:W-:Y:S02]  /*0150*/  IMAD R4, R12, UR10, RZ ;  /* 0x0000000a0c047c24 */ /* 0x000fe4000f8e02ff */
[----:B------:R-:W2:Y:S02]  /*0160*/  LDC R6, c[0x0][0x3a4] ;  /* 0x0000e900ff067b82 */ /* 0x000ea40000000800 */
[----:B------:R-:W-:-:S04]  /*0170*/  IMAD.IADD R5, R4, 0x1, R5 ;  /* 0x0000000104057824 */ /* 0x000fc800078e0205 */
[----:B0-----:R-:W-:-:S05]  /*0180*/  IMAD.WIDE R8, R5, 0x4, R8 ;  /* 0x0000000405087825 */ /* 0x001fca00078e0208 */
[----:B-1----:R0:W5:Y:S01]  /*0190*/  LDG.E R0, desc[UR8][R8.64] ;  /* 0x0000000808007981 */ /* 0x002162000c1e1900 */
[----:B--2---:R-:W-:-:S04]  /*01a0*/  LEA.HI R6, R6, R6, RZ, 0x1 ;  /* 0x0000000606067211 */ /* 0x004fc800078f08ff */
[----:B------:R-:W-:-:S05]  /*01b0*/  SHF.R.S32.HI R6, RZ, 0x1, R6 ;  /* 0x00000001ff067819 */ /* 0x000fca0000011406 */
[----:B------:R-:W-:-:S05]  /*01c0*/  IMAD.MOV R7, RZ, RZ, -R6 ;  /* 0x000000ffff077224 */ /* 0x000fca00078e0a06 */
[----:B------:R-:W-:-:S13]  /*01d0*/  ISETP.GE.AND P0, PT, R6, R7, PT ;  /* 0x000000070600720c */ /* 0x000fda0003f06270 */
[----:B0-----:R-:W-:Y:S05]  /*01e0*/  @!P0 BRA `(.L_x_15) ;  /* 0x0000000800608947 */ /* 0x001fea0003800000 */
[--C-:B------:R-:W-:Y:S01]  /*01f0*/  IMAD.IADD R8, R6, 0x1, R6.reuse ;  /* 0x0000000106087824 */ /* 0x100fe200078e0206 */
[----:B------:R-:W-:Y:S01]  /*0200*/  IADD3 R11, PT, PT, R11, UR4, -R6 ;  /* 0x000000040b0b7c10 */ /* 0x000fe2000fffe806 */
[----:B------:R-:W-:Y:S02]  /*0210*/  IMAD.IADD R12, R3, 0x1, R12 ;  /* 0x00000001030c7824 */ /* 0x000fe400078e020c */
[----:B------:R-:W-:Y:S02]  /*0220*/  VIADD R9, R8, 0x1 ;  /* 0x0000000108097836 */ /* 0x000fe40000000000 */
[----:B------:R-:W-:-:S03]  /*0230*/  IMAD.MOV.U32 R17, RZ, RZ, R7 ;  /* 0x000000ffff117224 */ /* 0x000fc600078e0007 */
[C---:B------:R-:W-:Y:S02]  /*0240*/  LOP3.LUT R10, R9.reuse, 0x7, RZ, 0xc0, !PT ;  /* 0x00000007090a7812 */ /* 0x040fe400078ec0ff */
[C---:B------:R-:W-:Y:S02]  /*0250*/  LOP3.LUT R18, R9.reuse, 0xfffffff8, RZ, 0xc0, !PT ;  /* 0xfffffff809127812 */ /* 0x040fe400078ec0ff */
[----:B------:R-:W-:Y:S01]  /*0260*/  LOP3.LUT R16, R9, 0x3, RZ, 0xc0, !PT ;  /* 0x0000000309107812 */ /* 0x000fe200078ec0ff */
[----:B------:R-:W-:Y:S02]  /*0270*/  VIADD R13, R10, 0xffffffff ;  /* 0xffffffff0a0d7836 */ /* 0x000fe40000000000 */
[----:B------:R-:W-:-:S03]  /*0280*/  IMAD.MOV R18, RZ, RZ, -R18 ;  /* 0x000000ffff127224 */ /* 0x000fc600078e0a12 */
[----:B------:R-:W-:Y:S02]  /*0290*/  ISETP.GE.U32.AND P6, PT, R13, 0x3, PT ;  /* 0x000000030d00780c */ /* 0x000fe40003fc6070 */
[----:B------:R-:W-:-:S11]  /*02a0*/  IADD3 R13, PT, PT, -R6, 0x3, RZ ;  /* 0x00000003060d7810 */ /* 0x000fd60007ffe1ff */
.L_x_22:
[----:B------:R-:W0:Y:S01]  /*02b0*/  LDCU UR6, c[0x0][0x39c] ;  /* 0x00007380ff0677ac */ /* 0x000e220008000800 */
[----:B------:R-:W-:Y:S01]  /*02c0*/  ISETP.GE.U32.AND P1, PT, R8, 0x7, PT ;  /* 0x000000070800780c */ /* 0x000fe20003f26070 */
[----:B------:R-:W-:Y:S01]  /*02d0*/  IMAD.IADD R19, R3, 0x1, R17 ;  /* 0x0000000103137824 */ /* 0x000fe200078e0211 */
[----:B------:R-:W1:Y:S01]  /*02e0*/  LDCU UR5, c[0x0][0x3a0] ;  /* 0x00007400ff0577ac */ /* 0x000e620008000800 */
[----:B------:R-:W-:-:S03]  /*02f0*/  IMAD.MOV.U32 R21, RZ, RZ, R7 ;  /* 0x000000ffff157224 */ /* 0x000fc600078e0007 */
[----:B0-----:R-:W-:-:S04]  /*0300*/  ISETP.GE.AND P0, PT, R19, UR6, PT ;  /* 0x0000000613007c0c */ /* 0x001fc8000bf06270 */
[C---:B------:R-:W-:Y:S01]  /*0310*/  ISETP.GT.AND P0, PT, R19.reuse, -0x1, !P0 ;  /* 0xffffffff1300780c */ /* 0x040fe20004704270 */
[----:B-1----:R-:W-:Y:S02]  /*0320*/  IMAD R19, R19, UR5, R4 ;  /* 0x0000000513137c24 */ /* 0x002fe4000f8e0204 */
[----:B------:R-:W-:Y:S10]  /*0330*/  @!P1 BRA `(.L_x_16) ;  /* 0x0000000000fc9947 */ /* 0x000ff40003800000 */
[----:B------:R-:W-:Y:S01]  /*0340*/  IMAD.IADD R14, R12, 0x1, R17 ;  /* 0x000000010c0e7824 */ /* 0x000fe200078e0211 */
[----:B------:R-:W0:Y:S01]  /*0350*/  LDCU UR6, c[0x0][0x3a0] ;  /* 0x00007400ff0677ac */ /* 0x000e220008000800 */
[----:B------:R-:W-:Y:S02]  /*0360*/  IMAD.MOV.U32 R20, RZ, RZ, R18 ;  /* 0x000000ffff147224 */ /* 0x000fe400078e0012 */
[----:B------:R-:W-:Y:S02]  /*0370*/  IMAD.MOV.U32 R21, RZ, RZ, R11 ;  /* 0x000000ffff157224 */ /* 0x000fe400078e000b */
[----:B------:R-:W-:Y:S02]  /*0380*/  IMAD.MOV.U32 R22, RZ, RZ, R13 ;  /* 0x000000ffff167224 */ /* 0x000fe400078e000d */
[----:B------:R-:W-:-:S07]  /*0390*/  IMAD R23, R14, UR5, R11 ;  /* 0x000000050e177c24 */ /* 0x000fce000f8e020b */
.L_x_17:
[----:B------:R-:W1:Y:S01]  /*03a0*/  LDC.64 R14, c[0x0][0x380] ;  /* 0x0000e000ff0e7b82 */ /* 0x000e620000000a00 */
[----:B0-----:R-:W-:Y:S01]  /*03b0*/  UMOV UR5, UR6 ;  /* 0x0000000600057c82 */ /* 0x001fe20008000000 */
[C---:B------:R-:W-:Y:S01]  /*03c0*/  VIADD R24, R21.reuse, 0x1 ;  /* 0x0000000115187836 */ /* 0x040fe20000000000 */
[----:B------:R-:W-:-:S04]  /*03d0*/  ISETP.GE.AND P2, PT, R21, UR5, PT ;  /* 0x0000000515007c0c */ /* 0x000fc8000bf46270 */
[C---:B------:R-:W-:Y:S02]  /*03e0*/  ISETP.GE.AND P3, PT, R24.reuse, UR5, PT ;  /* 0x0000000518007c0c */ /* 0x040fe4000bf66270 */
[----:B------:R-:W-:Y:S02]  /*03f0*/  ISETP.GT.AND P2, PT, R21, -0x1, !P2 ;  /* 0xffffffff1500780c */ /* 0x000fe40005744270 */
[----:B------:R-:W-:Y:S02]  /*0400*/  ISETP.GT.AND P3, PT, R24, -0x1, !P3 ;  /* 0xffffffff1800780c */ /* 0x000fe40005f64270 */
[----:B------:R-:W-:Y:S02]  /*0410*/  PLOP3.LUT P2, PT, P0, P2, PT, 0x80, 0x8 ;  /* 0x000000000008781c */ /* 0x000fe40000745070 */
[----:B------:R-:W-:Y:S01]  /*0420*/  PLOP3.LUT P3, PT, P0, P3, PT, 0x80, 0x8 ;  /* 0x000000000008781c */ /* 0x000fe20000767070 */
[----:B-1----:R-:W-:-:S10]  /*0430*/  IMAD.WIDE R14, R23, 0x4, R14 ;  /* 0x00000004170e7825 */ /* 0x002fd400078e020e */
[----:B------:R-:W2:Y:S04]  /*0440*/  @P2 LDG.E R29, desc[UR8][R14.64] ;  /* 0x000000080e1d2981 */ /* 0x000ea8000c1e1900 */
[----:B------:R-:W3:Y:S01]  /*0450*/  @P3 LDG.E R24, desc[UR8][R14.64+0x4] ;  /* 0x000004080e183981 */ /* 0x000ee2000c1e1900 */
[----:B------:R-:W-:-:S05]  /*0460*/  VIADD R25, R21, 0x2 ;  /* 0x0000000215197836 */ /* 0x000fca0000000000 */
[----:B------:R-:W-:-:S04]  /*0470*/  ISETP.GE.AND P4, PT, R25, UR5, PT ;  /* 0x0000000519007c0c */ /* 0x000fc8000bf86270 */
[----:B------:R-:W-:Y:S01]  /*0480*/  ISETP.GT.AND P4, PT, R25, -0x1, !P4 ;  /* 0xffffffff1900780c */ /* 0x000fe20006784270 */
[----:B------:R-:W-:-:S03]  /*0490*/  VIADD R25, R21, 0x3 ;  /* 0x0000000315197836 */ /* 0x000fc60000000000 */
[----:B------:R-:W-:Y:S02]  /*04a0*/  PLOP3.LUT P4, PT, P0, P4, PT, 0x80, 0x8 ;  /* 0x000000000008781c */ /* 0x000fe40000789070 */
[----:B------:R-:W-:-:S04]  /*04b0*/  ISETP.GE.AND P1, PT, R25, UR5, PT ;  /* 0x0000000519007c0c */ /* 0x000fc8000bf26270 */
[----:B------:R-:W-:-:S04]  /*04c0*/  ISETP.GT.AND P1, PT, R25, -0x1, !P1 ;  /* 0xffffffff1900780c */ /* 0x000fc80004f24270 */
[----:B------:R-:W-:-:S03]  /*04d0*/  PLOP3.LUT P1, PT, P0, P1, PT, 0x80, 0x8 ;  /* 0x000000000008781c */ /* 0x000fc60000723070 */
[----:B------:R-:W4:Y:S10]  /*04e0*/  @P4 LDG.E R27, desc[UR8][R14.64+0x8] ;  /* 0x000008080e1b4981 */ /* 0x000f34000c1e1900 */
[----:B------:R-:W4:Y:S01]  /*04f0*/  @P1 LDG.E R25, desc[UR8][R14.64+0xc] ;  /* 0x00000c080e191981 */ /* 0x000f22000c1e1900 */
[----:B--2--5:R-:W-:-:S04]  /*0500*/  @P2 FMNMX R0, R0, R29, PT ;  /* 0x0000001d00002209 */ /* 0x024fc80003800000 */
[----:B---3--:R-:W-:Y:S01]  /*0510*/  @P3 FMNMX R0, R0, R24, PT ;  /* 0x0000001800003209 */ /* 0x008fe20003800000 */
[----:B------:R-:W-:-:S05]  /*0520*/  VIADD R24, R21, 0x4 ;  /* 0x0000000415187836 */ /* 0x000fca0000000000 */
[----:B------:R-:W-:-:S04]  /*0530*/  ISETP.GE.AND P3, PT, R24, UR5, PT ;  /* 0x0000000518007c0c */ /* 0x000fc8000bf66270 */
[----:B------:R-:W-:Y:S01]  /*0540*/  ISETP.GT.AND P3, PT, R24, -0x1, !P3 ;  /* 0xffffffff1800780c */ /* 0x000fe20005f64270 */
[----:B------:R-:W-:-:S03]  /*0550*/  VIADD R24, R21, 0x5 ;  /* 0x0000000515187836 */ /* 0x000fc60000000000 */
[----:B------:R-:W-:Y:S02]  /*0560*/  PLOP3.LUT P3, PT, P0, P3, PT, 0x80, 0x8 ;  /* 0x000000000008781c */ /* 0x000fe40000767070 */
[----:B------:R-:W-:-:S04]  /*0570*/  ISETP.GE.AND P5, PT, R24, UR5, PT ;  /* 0x0000000518007c0c */ /* 0x000fc8000bfa6270 */
[----:B------:R-:W-:Y:S01]  /*0580*/  ISETP.GT.AND P5, PT, R24, -0x1, !P5 ;  /* 0xffffffff1800780c */ /* 0x000fe20006fa4270 */
[----:B------:R-:W-:-:S03]  /*0590*/  VIADD R24, R21, 0x6 ;  /* 0x0000000615187836 */ /* 0x000fc60000000000 */
[----:B------:R-:W-:Y:S02]  /*05a0*/  PLOP3.LUT P5, PT, P0, P5, PT, 0x80, 0x8 ;  /* 0x000000000008781c */ /* 0x000fe400007ab070 */
[----:B------:R-:W-:Y:S02]  /*05b0*/  ISETP.GE.AND P2, PT, R24, UR5, PT ;  /* 0x0000000518007c0c */ /* 0x000fe4000bf46270 */
[----:B----4-:R-:W-:Y:S02]  /*05c0*/  @P4 FMNMX R0, R0, R27, PT ;  /* 0x0000001b00004209 */ /* 0x010fe40003800000 */
[----:B------:R-:W-:Y:S01]  /*05d0*/  ISETP.GT.AND P2, PT, R24, -0x1, !P2 ;  /* 0xffffffff1800780c */ /* 0x000fe20005744270 */
[----:B------:R-:W-:Y:S01]  /*05e0*/  VIADD R24, R21, 0x7 ;  /* 0x0000000715187836 */ /* 0x000fe20000000000 */
[----:B------:R-:W2:Y:S02]  /*05f0*/  @P3 LDG.E R27, desc[UR8][R14.64+0x10] ;  /* 0x000010080e1b3981 */ /* 0x000ea4000c1e1900 */
[----:B------:R-:W-:-:S02]  /*0600*/  PLOP3.LUT P2, PT, P0, P2, PT, 0x80, 0x8 ;  /* 0x000000000008781c */ /* 0x000fc40000745070 */
[----:B------:R-:W-:-:S04]  /*0610*/  ISETP.GE.AND P4, PT, R24, UR5, PT ;  /* 0x0000000518007c0c */ /* 0x000fc8000bf86270 */
[----:B------:R-:W-:-:S04]  /*0620*/  ISETP.GT.AND P4, PT, R24, -0x1, !P4 ;  /* 0xffffffff1800780c */ /* 0x000fc80006784270 */
[----:B------:R-:W-:Y:S02]  /*0630*/  PLOP3.LUT P4, PT, P0, P4, PT, 0x80, 0x8 ;  /* 0x000000000008781c */ /* 0x000fe40000789070 */
[----:B------:R-:W-:Y:S01]  /*0640*/  @P1 FMNMX R0, R0, R25, PT ;  /* 0x0000001900001209 */ /* 0x000fe20003800000 */
[----:B------:R-:W3:Y:S04]  /*0650*/  @P2 LDG.E R29, desc[UR8][R14.64+0x18] ;  /* 0x000018080e1d2981 */ /* 0x000ee8000c1e1900 */
[----:B------:R-:W4:Y:S06]  /*0660*/  @P5 LDG.E R25, desc[UR8][R14.64+0x14] ;  /* 0x000014080e195981 */ /* 0x000f2c000c1e1900 */
[----:B------:R-:W3:Y:S01]  /*0670*/  @P4 LDG.E R24, desc[UR8][R14.64+0x1c] ;  /* 0x00001c080e184981 */ /* 0x000ee2000c1e1900 */
[----:B------:R-:W-:-:S05]  /*0680*/  VIADD R20, R20, 0x8 ;  /* 0x0000000814147836 */ /* 0x000fca0000000000 */
[----:B------:R-:W-:Y:S01]  /*0690*/  ISETP.NE.AND P1, PT, R20, RZ, PT ;  /* 0x000000ff1400720c */ /* 0x000fe20003f25270 */
[----:B------:R-:W-:Y:S02]  /*06a0*/  VIADD R22, R22, 0x8 ;  /* 0x0000000816167836 */ /* 0x000fe40000000000 */
[----:B------:R-:W-:Y:S02]  /*06b0*/  VIADD R23, R23, 0x8 ;  /* 0x0000000817177836 */ /* 0x000fe40000000000 */
[----:B------:R-:W-:Y:S01]  /*06c0*/  VIADD R21, R21, 0x8 ;  /* 0x0000000815157836 */ /* 0x000fe20000000000 */
[----:B--2---:R-:W-:-:S04]  /*06d0*/  @P3 FMNMX R0, R0, R27, PT ;  /* 0x0000001b00003209 */ /* 0x004fc80003800000 */
[----:B----4-:R-:W-:-:S04]  /*06e0*/  @P5 FMNMX R0, R0, R25, PT ;  /* 0x0000001900005209 */ /* 0x010fc80003800000 */
[----:B---3--:R-:W-:-:S04]  /*06f0*/  @P2 FMNMX R0, R0, R29, PT ;  /* 0x0000001d00002209 */ /* 0x008fc80003800000 */
[----:B------:R-:W-:Y:S01]  /*0700*/  @P4 FMNMX R0, R0, R24, PT ;  /* 0x0000001800004209 */ /* 0x000fe20003800000 */
[----:B------:R-:W-:Y:S06]  /*0710*/  @P1 BRA `(.L_x_17) ;  /* 0xfffffffc00201947 */ /* 0x000fec000383ffff */
[----:B------:R-:W-:-:S07]  /*0720*/  VIADD R21, R22, 0xfffffffd ;  /* 0xfffffffd16157836 */ /* 0x000fce0000000000 */
.L_x_16:
[----:B------:R-:W-:-:S13]  /*0730*/  ISETP.NE.AND P1, PT, R10, RZ, PT ;  /* 0x000000ff0a00720c */ /* 0x000fda0003f25270 */
[----:B------:R-:W-:Y:S05]  /*0740*/  @!P1 BRA `(.L_x_18) ;  /* 0x0000000000fc9947 */ /* 0x000fea0003800000 */
[----:B------:R-:W-:Y:S01]  /*0750*/  ISETP.NE.AND P5, PT, R16, RZ, PT ;  /* 0x000000ff1000720c */ /* 0x000fe20003fa5270 */
[----:B------:R-:W-:-:S12]  /*0760*/  @!P6 BRA `(.L_x_19) ;  /* 0x000000000070e947 */ /* 0x000fd80003800000 */
[----:B------:R-:W0:Y:S01]  /*0770*/  LDC.64 R14, c[0x0][0x380] ;  /* 0x0000e000ff0e7b82 */ /* 0x000e220000000a00 */
[----:B------:R-:W-:-:S04]  /*0780*/  IMAD.IADD R20, R2, 0x1, R21 ;  /* 0x0000000102147824 */ /* 0x000fc800078e0215 */
[C---:B------:R-:W-:Y:S01]  /*0790*/  VIADD R22, R20.reuse, 0x1 ;  /* 0x0000000114167836 */ /* 0x040fe20000000000 */
[C---:B------:R-:W-:Y:S01]  /*07a0*/  ISETP.GE.AND P1, PT, R20.reuse, UR5, PT ;  /* 0x0000000514007c0c */ /* 0x040fe2000bf26270 */
[----:B------:R-:W-:Y:S02]  /*07b0*/  VIADD R24, R20, 0x2 ;  /* 0x0000000214187836 */ /* 0x000fe40000000000 */
[----:B------:R-:W-:Y:S01]  /*07c0*/  IMAD.IADD R23, R19, 0x1, R20 ;  /* 0x0000000113177824 */ /* 0x000fe200078e0214 */
[----:B------:R-:W-:Y:S02]  /*07d0*/  ISETP.GE.AND P4, PT, R22, UR5, PT ;  /* 0x0000000516007c0c */ /* 0x000fe4000bf86270 */
[----:B------:R-:W-:Y:S02]  /*07e0*/  ISETP.GT.AND P1, PT, R20, -0x1, !P1 ;  /* 0xffffffff1400780c */ /* 0x000fe40004f24270 */
[----:B------:R-:W-:Y:S01]  /*07f0*/  ISETP.GT.AND P4, PT, R22, -0x1, !P4 ;  /* 0xffffffff1600780c */ /* 0x000fe20006784270 */
[----:B------:R-:W-:Y:S01]  /*0800*/  VIADD R22, R20, 0x3 ;  /* 0x0000000314167836 */ /* 0x000fe20000000000 */
[----:B------:R-:W-:-:S02]  /*0810*/  ISETP.GE.AND P3, PT, R24, UR5, PT ;  /* 0x0000000518007c0c */ /* 0x000fc4000bf66270 */
[----:B------:R-:W-:Y:S02]  /*0820*/  PLOP3.LUT P1, PT, P0, P1, PT, 0x80, 0x8 ;  /* 0x000000000008781c */ /* 0x000fe40000723070 */
[----:B------:R-:W-:Y:S02]  /*0830*/  ISETP.GE.AND P2, PT, R22, UR5, PT ;  /* 0x0000000516007c0c */ /* 0x000fe4000bf46270 */
[----:B------:R-:W-:Y:S02]  /*0840*/  ISETP.GT.AND P3, PT, R24, -0x1, !P3 ;  /* 0xffffffff1800780c */ /* 0x000fe40005f64270 */
[----:B------:R-:W-:Y:S01]  /*0850*/  PLOP3.LUT P4, PT, P0, P4, PT, 0x80, 0x8 ;  /* 0x000000000008781c */ /* 0x000fe20000789070 */
[----:B0-----:R-:W-:Y:S01]  /*0860*/  IMAD.WIDE R14, R23, 0x4, R14 ;  /* 0x00000004170e7825 */ /* 0x001fe200078e020e */
[----:B------:R-:W-:Y:S02]  /*0870*/  ISETP.GT.AND P2, PT, R22, -0x1, !P2 ;  /* 0xffffffff1600780c */ /* 0x000fe40005744270 */
[----:B------:R-:W-:-:S02]  /*0880*/  PLOP3.LUT P3, PT, P0, P3, PT, 0x80, 0x8 ;  /* 0x000000000008781c */ /* 0x000fc40000767070 */
[----:B------:R-:W-:Y:S01]  /*0890*/  PLOP3.LUT P2, PT, P0, P2, PT, 0x80, 0x8 ;  /* 0x000000000008781c */ /* 0x000fe20000745070 */
[----:B------:R-:W2:Y:S06]  /*08a0*/  @P1 LDG.E R23, desc[UR8][R14.64] ;  /* 0x000000080e171981 */ /* 0x000eac000c1e1900 */
[----:B------:R-:W3:Y:S04]  /*08b0*/  @P4 LDG.E R25, desc[UR8][R14.64+0x4] ;  /* 0x000004080e194981 */ /* 0x000ee8000c1e1900 */
[----:B------:R-:W4:Y:S04]  /*08c0*/  @P3 LDG.E R27, desc[UR8][R14.64+0x8] ;  /* 0x000008080e1b3981 */ /* 0x000f28000c1e1900 */
[----:B------:R-:W4:Y:S01]  /*08d0*/  @P2 LDG.E R29, desc[UR8][R14.64+0xc] ;  /* 0x00000c080e1d2981 */ /* 0x000f22000c1e1900 */
[----:B------:R-:W-:Y:S01]  /*08e0*/  VIADD R21, R21, 0x4 ;  /* 0x0000000415157836 */ /* 0x000fe20000000000 */
[----:B--2--5:R-:W-:-:S04]  /*08f0*/  @P1 FMNMX R0, R0, R23, PT ;  /* 0x0000001700001209 */ /* 0x024fc80003800000 */
[----:B---3--:R-:W-:-:S04]  /*0900*/  @P4 FMNMX R0, R0, R25, PT ;  /* 0x0000001900004209 */ /* 0x008fc80003800000 */
[----:B----4-:R-:W-:-:S04]  /*0910*/  @P3 FMNMX R0, R0, R27, PT ;  /* 0x0000001b00003209 */ /* 0x010fc80003800000 */
[----:B------:R-:W-:-:S07]  /*0920*/  @P2 FMNMX R0, R0, R29, PT ;  /* 0x0000001d00002209 */ /* 0x000fce0003800000 */
.L_x_19:
[----:B------:R-:W-:Y:S05]  /*0930*/  @!P5 BRA `(.L_x_18) ;  /* 0x000000000080d947 */ /* 0x000fea0003800000 */
[----:B------:R-:W-:Y:S02]  /*0940*/  ISETP.NE.AND P1, PT, R16, 0x1, PT ;  /* 0x000000011000780c */ /* 0x000fe40003f25270 */
[----:B------:R-:W-:-:S11]  /*0950*/  LOP3.LUT P3, RZ, R9, 0x1, RZ, 0xc0, !PT ;  /* 0x0000000109ff7812 */ /* 0x000fd6000786c0ff */
[----:B------:R-:W-:Y:S05]  /*0960*/  @!P1 BRA `(.L_x_20) ;  /* 0x0000000000409947 */ /* 0x000fea0003800000 */
[----:B------:R-:W0:Y:S01]  /*0970*/  LDC.64 R14, c[0x0][0x380] ;  /* 0x0000e000ff0e7b82 */ /* 0x000e220000000a00 */
[----:B------:R-:W-:-:S04]  /*0980*/  IMAD.IADD R20, R2, 0x1, R21 ;  /* 0x0000000102147824 */ /* 0x000fc800078e0215 */
[C---:B------:R-:W-:Y:S01]  /*0990*/  VIADD R22, R20.reuse, 0x1 ;  /* 0x0000000114167836 */ /* 0x040fe20000000000 */
[----:B------:R-:W-:Y:S01]  /*09a0*/  ISETP.GE.AND P1, PT, R20, UR5, PT ;  /* 0x0000000514007c0c */ /* 0x000fe2000bf26270 */
[----:B------:R-:W-:-:S03]  /*09b0*/  IMAD.IADD R23, R19, 0x1, R20 ;  /* 0x0000000113177824 */ /* 0x000fc600078e0214 */
[----:B------:R-:W-:Y:S02]  /*09c0*/  ISETP.GE.AND P2, PT, R22, UR5, PT ;  /* 0x0000000516007c0c */ /* 0x000fe4000bf46270 */
[----:B------:R-:W-:Y:S02]  /*09d0*/  ISETP.GT.AND P1, PT, R20, -0x1, !P1 ;  /* 0xffffffff1400780c */ /* 0x000fe40004f24270 */
[----:B------:R-:W-:Y:S02]  /*09e0*/  ISETP.GT.AND P2, PT, R22, -0x1, !P2 ;  /* 0xffffffff1600780c */ /* 0x000fe40005744270 */
[----:B------:R-:W-:Y:S02]  /*09f0*/  PLOP3.LUT P1, PT, P0, P1, PT, 0x80, 0x8 ;  /* 0x000000000008781c */ /* 0x000fe40000723070 */
[----:B------:R-:W-:Y:S01]  /*0a00*/  PLOP3.LUT P2, PT, P0, P2, PT, 0x80, 0x8 ;  /* 0x000000000008781c */ /* 0x000fe20000745070 */
[----:B0-----:R-:W-:-:S10]  /*0a10*/  IMAD.WIDE R14, R23, 0x4, R14 ;  /* 0x00000004170e7825 */ /* 0x001fd400078e020e */
[----:B------:R-:W2:Y:S04]  /*0a20*/  @P1 LDG.E R23, desc[UR8][R14.64] ;  /* 0x000000080e171981 */ /* 0x000ea8000c1e1900 */
[----:B------:R-:W3:Y:S01]  /*0a30*/  @P2 LDG.E R25, desc[UR8][R14.64+0x4] ;  /* 0x000004080e192981 */ /* 0x000ee2000c1e1900 */
[----:B------:R-:W-:Y:S01]  /*0a40*/  VIADD R21, R21, 0x2 ;  /* 0x0000000215157836 */ /* 0x000fe20000000000 */
[----:B--2--5:R-:W-:-:S04]  /*0a50*/  @P1 FMNMX R0, R0, R23, PT ;  /* 0x0000001700001209 */ /* 0x024fc80003800000 */
[----:B---3--:R-:W-:-:S07]  /*0a60*/  @P2 FMNMX R0, R0, R25, PT ;  /* 0x0000001900002209 */ /* 0x008fce0003800000 */
.L_x_20:
[----:B------:R-:W-:Y:S05]  /*0a70*/  @!P3 BRA `(.L_x_18) ;  /* 0x000000000030b947 */ /* 0x000fea0003800000 */
[----:B------:R-:W-:Y:S01]  /*0a80*/  IMAD.IADD R20, R2, 0x1, R21 ;  /* 0x0000000102147824 */ /* 0x000fe200078e0215 */
[----:B------:R-:W-:Y:S04]  /*0a90*/  BSSY.RECONVERGENT B0, `(.L_x_18) ;  /* 0x000000a000007945 */ /* 0x000fe80003800200 */
[----:B------:R-:W-:-:S04]  /*0aa0*/  ISETP.GE.AND P1, PT, R20, UR5, PT ;  /* 0x0000000514007c0c */ /* 0x000fc8000bf26270 */
[----:B------:R-:W-:-:S04]  /*0ab0*/  ISETP.GT.AND P1, PT, R20, -0x1, !P1 ;  /* 0xffffffff1400780c */ /* 0x000fc80004f24270 */
[----:B------:R-:W-:-:S13]  /*0ac0*/  PLOP3.LUT P1, PT, P0, P1, PT, 0x80, 0x8 ;  /* 0x000000000008781c */ /* 0x000fda0000723070 */
[----:B------:R-:W-:Y:S05]  /*0ad0*/  @!P1 BRA `(.L_x_21) ;  /* 0x0000000000149947 */ /* 0x000fea0003800000 */
[----:B------:R-:W0:Y:S01]  /*0ae0*/  LDC.64 R14, c[0x0][0x380] ;  /* 0x0000e000ff0e7b82 */ /* 0x000e220000000a00 */
[----:B------:R-:W-:-:S04]  /*0af0*/  IMAD.IADD R19, R19, 0x1, R20 ;  /* 0x0000000113137824 */ /* 0x000fc800078e0214 */
[----:B0-----:R-:W-:-:S06]  /*0b00*/  IMAD.WIDE R14, R19, 0x4, R14 ;  /* 0x00000004130e7825 */ /* 0x001fcc00078e020e */
[----:B------:R-:W2:Y:S02]  /*0b10*/  LDG.E R15, desc[UR8][R14.64] ;  /* 0x000000080e0f7981 */ /* 0x000ea4000c1e1900 */
[----:B--2--5:R-:W-:-:S07]  /*0b20*/  FMNMX R0, R0, R15, PT ;  /* 0x0000000f00007209 */ /* 0x024fce0003800000 */
.L_x_21:
[----:B------:R-:W-:Y:S05]  /*0b30*/  BSYNC.RECONVERGENT B0 ;  /* 0x0000000000007941 */ /* 0x000fea0003800200 */
.L_x_18:
[C---:B------:R-:W-:Y:S01]  /*0b40*/  ISETP.NE.AND P0, PT, R17.reuse, R6, PT ;  /* 0x000000061100720c */ /* 0x040fe20003f05270 */
[----:B------:R-:W-:-:S12]  /*0b50*/  VIADD R17, R17, 0x1 ;  /* 0x0000000111117836 */ /* 0x000fd80000000000 */
[----:B------:R-:W-:Y:S05]  /*0b60*/  @P0 BRA `(.L_x_22) ;  /* 0xfffffff400d00947 */ /* 0x000fea000383ffff */
.L_x_15:
[----:B------:R-:W0:Y:S02]  /*0b70*/  LDC.64 R2, c[0x0][0x390] ;  /* 0x0000e400ff027b82 */ /* 0x000e240000000a00 */
[----:B0-----:R-:W-:-:S05]  /*0b80*/  IMAD.WIDE R2, R5, 0x4, R2 ;  /* 0x0000000405027825 */ /* 0x001fca00078e0202 */
[----:B-----5:R-:W-:Y:S01]  /*0b90*/  STG.E desc[UR8][R2.64], R0 ;  /* 0x0000000002007986 */ /* 0x020fe2000c101908 */
[----:B------:R-:W-:Y:S05]  /*0ba0*/  EXIT ;  /* 0x000000000000794d */ /* 0x000fea0003800000 */
.L_x_23:
        /* <DEDUP_REMOVED lines=13> */
.L_x_26:


//--------------------- .nv.shared.reserved.0     --------------------------
	.section	.nv.shared.reserved.0,"aw",@nobits
	.weak		__nv_reservedSMEM_offset_0_alias
	.size		__nv_reservedSMEM_offset_0_alias, 0, 64
	.other		__nv_reservedSMEM_offset_0_alias,@"STO_CUDA_RESERVED_SHARED STV_DEFAULT"
__nv_reservedSMEM_offset_0_alias:
	.zero		0
	.zero		64


//--------------------- .nv.constant0._Z10bmm_kernelPKfS0_Pfiiii --------------------------
	.section	.nv.constant0._Z10bmm_kernelPKfS0_Pfiiii,"a",@progbits
	.sectionflags	@""
	.align	4
.nv.constant0._Z10bmm_kernelPKfS0_Pfiiii:
	.zero		936


//--------------------- .nv.constant0._Z11sort_kernelPfPiiiii --------------------------
	.section	.nv.constant0._Z11sort_kernelPfPiiiii,"a",@progbits
	.sectionflags	@""
	.align	4
.nv.constant0._Z11sort_kernelPfPiiiii:
	.zero		928


//--------------------- .nv.constant0._Z14erosion_kernelPKfS0_Pfiiii --------------------------
	.section	.nv.constant0._Z14erosion_kernelPKfS0_Pfiiii,"a",@progbits
	.sectionflags	@""
	.align	4
.nv.constant0._Z14erosion_kernelPKfS0_Pfiiii:
	.zero		936


//--------------------- SYMBOLS --------------------------

	.type		.nv.reservedSmem.offset0,@object
	.size		.nv.reservedSmem.offset0,0x4
